	.target	sm_100a

	.elftype	@"ET_EXEC"


//--------------------- .note.nv.tkinfo           --------------------------
	.section	.note.nv.tkinfo,"",@"SHT_NOTE"
	.sectionflags	@"SHF_NOTE_NV_TKINFO"
	.tkinfo
        /*0018*/ 	.word	0x00000002
        /*0030*/ 	.string	""
        /*0030*/ 	.string	"ptxas"
        /*0030*/ 	.string	"Cuda compilation tools, release 13.0, V13.0.88"
        /*0030*/ 	.string	"Build cuda_13.0.r13.0/compiler.36424714_0"
        /*0030*/ 	.string	"-arch sm_100a -m 64 "



//--------------------- .note.nv.cuinfo           --------------------------
	.section	.note.nv.cuinfo,"",@"SHT_NOTE"
	.sectionflags	@"SHF_NOTE_NV_CUINFO"
        /*0018*/ 	.short	0x0002
        /*001a*/ 	.short	0x0064
        /*001c*/ 	.short	0x0082
	.zero		2


//--------------------- .nv.info                  --------------------------
	.section	.nv.info,"",@"SHT_CUDA_INFO"
	.align	4


	//----- nvinfo : EIATTR_REGCOUNT
	.align		4
        /*0000*/ 	.byte	0x04, 0x2f
        /*0002*/ 	.short	(.L_19 - .L_18)
	.align		4
.L_18:
        /*0004*/ 	.word	index@(_ZN7cutlass13device_kernelINS_4gemm6kernel13GemmUniversalIN4cute5tupleIJiiiiEEENS1_10collective13CollectiveMmaINS1_35MainloopSm100TmaUmmaWarpSpecializedILi17ELi2ELi4ENS5_IJNS4_1CILi1EEESB_SB_EEEEENS5_IJNSA_ILi128EEENSA_ILi64EEESF_EEENS_12float_e5m2_tENS5_IJlSB_lEEESH_SI_NS4_8TiledMMAINS4_8MMA_AtomIJNS4_10MMA_TraitsINS4_19SM100_MMA_F8F6F4_SSEJSH_SH_fSE_SF_NS4_17integral_constantINS4_4UMMA5MajorELSP_0EEESQ_NSN_INSO_7ScaleInELSR_0EEESS_EEEEEENS4_6LayoutISC_NS5_IJNSA_ILi0EEESW_SW_EEEEENS5_IJNS4_10UnderscoreESZ_SZ_EEEEENS4_13SM90_TMA_LOADENS4_14ComposedLayoutINS4_7SwizzleILi2ELi4ELi3EEENS4_18smem_ptr_flag_bitsILi8EEENSV_INS5_IJNSA_ILi8EEESF_EEENS5_IJSF_SB_EEEEEEEvNS4_8identityES12_S1C_vS1D_EENS_8epilogue10collective18CollectiveEpilogueINS1F_23Sm100TmaWarpSpecializedILi1ELi1ELi64ELb0ELb0EEEJSG_NS5_IJNSV_ISE_SB_EENSV_ISF_SB_EEEEESH_SI_SH_SI_NS1F_6fusion15FusionCallbacksIS1J_NS1N_17LinearCombinationISH_fSH_fLNS_15FloatRoundStyleE2EEESG_S1M_JEEENS4_5SM1004TMEM4LOAD26SM100_TMEM_LOAD_32dp32b64xES12_S1C_NS4_39AutoVectorizingCopyWithAssumedAlignmentILi128EEENS4_14SM90_TMA_STOREES1C_S1Y_S1Y_EEEvvEEEEvNT_6ParamsE)
        /*0008*/ 	.word	0x000000c2


	//----- nvinfo : EIATTR_FRAME_SIZE
	.align		4
.L_19:
        /*000c*/ 	.byte	0x04, 0x11
        /*000e*/ 	.short	(.L_21 - .L_20)
	.align		4
.L_20:
        /*0010*/ 	.word	index@($__internal_2_$__cuda_sm10x_tcgen05_guardrail_trap_unallocated_columns_being_dealloced)
        /*0014*/ 	.word	0x00000000


	//----- nvinfo : EIATTR_FRAME_SIZE
	.align		4
.L_21:
        /*0018*/ 	.byte	0x04, 0x11
        /*001a*/ 	.short	(.L_23 - .L_22)
	.align		4
.L_22:
        /*001c*/ 	.word	index@($__internal_1_$__cuda_sm10x_tcgen05_guardrail_trap_phase_invalid_during_alloc)
        /*0020*/ 	.word	0x00000000


	//----- nvinfo : EIATTR_FRAME_SIZE
	.align		4
.L_23:
        /*0024*/ 	.byte	0x04, 0x11
        /*0026*/ 	.short	(.L_25 - .L_24)
	.align		4
.L_24:
        /*0028*/ 	.word	index@($__internal_0_$__cuda_sm10x_tcgen05_guardrail_trap_col_being_dealloced_not_returned_by_alloc)
        /*002c*/ 	.word	0x00000000


	//----- nvinfo : EIATTR_FRAME_SIZE
	.align		4
.L_25:
        /*0030*/ 	.byte	0x04, 0x11
        /*0032*/ 	.short	(.L_27 - .L_26)
	.align		4
.L_26:
        /*0034*/ 	.word	index@(_ZN7cutlass13device_kernelINS_4gemm6kernel13GemmUniversalIN4cute5tupleIJiiiiEEENS1_10collective13CollectiveMmaINS1_35MainloopSm100TmaUmmaWarpSpecializedILi17ELi2ELi4ENS5_IJNS4_1CILi1EEESB_SB_EEEEENS5_IJNSA_ILi128EEENSA_ILi64EEESF_EEENS_12float_e5m2_tENS5_IJlSB_lEEESH_SI_NS4_8TiledMMAINS4_8MMA_AtomIJNS4_10MMA_TraitsINS4_19SM100_MMA_F8F6F4_SSEJSH_SH_fSE_SF_NS4_17integral_constantINS4_4UMMA5MajorELSP_0EEESQ_NSN_INSO_7ScaleInELSR_0EEESS_EEEEEENS4_6LayoutISC_NS5_IJNSA_ILi0EEESW_SW_EEEEENS5_IJNS4_10UnderscoreESZ_SZ_EEEEENS4_13SM90_TMA_LOADENS4_14ComposedLayoutINS4_7SwizzleILi2ELi4ELi3EEENS4_18smem_ptr_flag_bitsILi8EEENSV_INS5_IJNSA_ILi8EEESF_EEENS5_IJSF_SB_EEEEEEEvNS4_8identityES12_S1C_vS1D_EENS_8epilogue10collective18CollectiveEpilogueINS1F_23Sm100TmaWarpSpecializedILi1ELi1ELi64ELb0ELb0EEEJSG_NS5_IJNSV_ISE_SB_EENSV_ISF_SB_EEEEESH_SI_SH_SI_NS1F_6fusion15FusionCallbacksIS1J_NS1N_17LinearCombinationISH_fSH_fLNS_15FloatRoundStyleE2EEESG_S1M_JEEENS4_5SM1004TMEM4LOAD26SM100_TMEM_LOAD_32dp32b64xES12_S1C_NS4_39AutoVectorizingCopyWithAssumedAlignmentILi128EEENS4_14SM90_TMA_STOREES1C_S1Y_S1Y_EEEvvEEEEvNT_6ParamsE)
        /*0038*/ 	.word	0x00000000


	//----- nvinfo : EIATTR_MIN_STACK_SIZE
	.align		4
.L_27:
        /*003c*/ 	.byte	0x04, 0x12
        /*003e*/ 	.short	(.L_29 - .L_28)
	.align		4
.L_28:
        /*0040*/ 	.word	index@(_ZN7cutlass13device_kernelINS_4gemm6kernel13GemmUniversalIN4cute5tupleIJiiiiEEENS1_10collective13CollectiveMmaINS1_35MainloopSm100TmaUmmaWarpSpecializedILi17ELi2ELi4ENS5_IJNS4_1CILi1EEESB_SB_EEEEENS5_IJNSA_ILi128EEENSA_ILi64EEESF_EEENS_12float_e5m2_tENS5_IJlSB_lEEESH_SI_NS4_8TiledMMAINS4_8MMA_AtomIJNS4_10MMA_TraitsINS4_19SM100_MMA_F8F6F4_SSEJSH_SH_fSE_SF_NS4_17integral_constantINS4_4UMMA5MajorELSP_0EEESQ_NSN_INSO_7ScaleInELSR_0EEESS_EEEEEENS4_6LayoutISC_NS5_IJNSA_ILi0EEESW_SW_EEEEENS5_IJNS4_10UnderscoreESZ_SZ_EEEEENS4_13SM90_TMA_LOADENS4_14ComposedLayoutINS4_7SwizzleILi2ELi4ELi3EEENS4_18smem_ptr_flag_bitsILi8EEENSV_INS5_IJNSA_ILi8EEESF_EEENS5_IJSF_SB_EEEEEEEvNS4_8identityES12_S1C_vS1D_EENS_8epilogue10collective18CollectiveEpilogueINS1F_23Sm100TmaWarpSpecializedILi1ELi1ELi64ELb0ELb0EEEJSG_NS5_IJNSV_ISE_SB_EENSV_ISF_SB_EEEEESH_SI_SH_SI_NS1F_6fusion15FusionCallbacksIS1J_NS1N_17LinearCombinationISH_fSH_fLNS_15FloatRoundStyleE2EEESG_S1M_JEEENS4_5SM1004TMEM4LOAD26SM100_TMEM_LOAD_32dp32b64xES12_S1C_NS4_39AutoVectorizingCopyWithAssumedAlignmentILi128EEENS4_14SM90_TMA_STOREES1C_S1Y_S1Y_EEEvvEEEEvNT_6ParamsE)
        /*0044*/ 	.word	0x00000000
.L_29:


//--------------------- .nv.compat                --------------------------
	.section	.nv.compat,"",@"SHT_CUDA_COMPAT_INFO"
	.align	4
        /*0000*/ 	.byte	0x02, 0x09, 0x01, 0x00, 0x02, 0x02, 0x02, 0x00, 0x02, 0x05, 0x05, 0x00, 0x03, 0x07, 0x01, 0x01
        /*0010*/ 	.byte	0x02, 0x03, 0x01, 0x00, 0x02, 0x06, 0x01, 0x00, 0x04, 0x0b, 0x08, 0x00, 0x09, 0x00, 0x00, 0x00
        /*0020*/ 	.byte	0x00, 0x00, 0x00, 0x00


//--------------------- .nv.info._ZN7cutlass13device_kernelINS_4gemm6kernel13GemmUniversalIN4cute5tupleIJiiiiEEENS1_10collective13CollectiveMmaINS1_35MainloopSm100TmaUmmaWarpSpecializedILi17ELi2ELi4ENS5_IJNS4_1CILi1EEESB_SB_EEEEENS5_IJNSA_ILi128EEENSA_ILi64EEESF_EEENS_12float_e5m2_tENS5_IJlSB_lEEESH_SI_NS4_8TiledMMAINS4_8MMA_AtomIJNS4_10MMA_TraitsINS4_19SM100_MMA_F8F6F4_SSEJSH_SH_fSE_SF_NS4_17integral_constantINS4_4UMMA5MajorELSP_0EEESQ_NSN_INSO_7ScaleInELSR_0EEESS_EEEEEENS4_6LayoutISC_NS5_IJNSA_ILi0EEESW_SW_EEEEENS5_IJNS4_10UnderscoreESZ_SZ_EEEEENS4_13SM90_TMA_LOADENS4_14ComposedLayoutINS4_7SwizzleILi2ELi4ELi3EEENS4_18smem_ptr_flag_bitsILi8EEENSV_INS5_IJNSA_ILi8EEESF_EEENS5_IJSF_SB_EEEEEEEvNS4_8identityES12_S1C_vS1D_EENS_8epilogue10collective18CollectiveEpilogueINS1F_23Sm100TmaWarpSpecializedILi1ELi1ELi64ELb0ELb0EEEJSG_NS5_IJNSV_ISE_SB_EENSV_ISF_SB_EEEEESH_SI_SH_SI_NS1F_6fusion15FusionCallbacksIS1J_NS1N_17LinearCombinationISH_fSH_fLNS_15FloatRoundStyleE2EEESG_S1M_JEEENS4_5SM1004TMEM4LOAD26SM100_TMEM_LOAD_32dp32b64xES12_S1C_NS4_39AutoVectorizingCopyWithAssumedAlignmentILi128EEENS4_14SM90_TMA_STOREES1C_S1Y_S1Y_EEEvvEEEEvNT_6ParamsE --------------------------
	.section	.nv.info._ZN7cutlass13device_kernelINS_4gemm6kernel13GemmUniversalIN4cute5tupleIJiiiiEEENS1_10collective13CollectiveMmaINS1_35MainloopSm100TmaUmmaWarpSpecializedILi17ELi2ELi4ENS5_IJNS4_1CILi1EEESB_SB_EEEEENS5_IJNSA_ILi128EEENSA_ILi64EEESF_EEENS_12float_e5m2_tENS5_IJlSB_lEEESH_SI_NS4_8TiledMMAINS4_8MMA_AtomIJNS4_10MMA_TraitsINS4_19SM100_MMA_F8F6F4_SSEJSH_SH_fSE_SF_NS4_17integral_constantINS4_4UMMA5MajorELSP_0EEESQ_NSN_INSO_7ScaleInELSR_0EEESS_EEEEEENS4_6LayoutISC_NS5_IJNSA_ILi0EEESW_SW_EEEEENS5_IJNS4_10UnderscoreESZ_SZ_EEEEENS4_13SM90_TMA_LOADENS4_14ComposedLayoutINS4_7SwizzleILi2ELi4ELi3EEENS4_18smem_ptr_flag_bitsILi8EEENSV_INS5_IJNSA_ILi8EEESF_EEENS5_IJSF_SB_EEEEEEEvNS4_8identityES12_S1C_vS1D_EENS_8epilogue10collective18CollectiveEpilogueINS1F_23Sm100TmaWarpSpecializedILi1ELi1ELi64ELb0ELb0EEEJSG_NS5_IJNSV_ISE_SB_EENSV_ISF_SB_EEEEESH_SI_SH_SI_NS1F_6fusion15FusionCallbacksIS1J_NS1N_17LinearCombinationISH_fSH_fLNS_15FloatRoundStyleE2EEESG_S1M_JEEENS4_5SM1004TMEM4LOAD26SM100_TMEM_LOAD_32dp32b64xES12_S1C_NS4_39AutoVectorizingCopyWithAssumedAlignmentILi128EEENS4_14SM90_TMA_STOREES1C_S1Y_S1Y_EEEvvEEEEvNT_6ParamsE,"",@"SHT_CUDA_INFO"
	.sectionflags	@""
	.align	4


	//----- nvinfo : EIATTR_CUDA_API_VERSION
	.align		4
        /*0000*/ 	.byte	0x04, 0x37
        /*0002*/ 	.short	(.L_31 - .L_30)
.L_30:
        /*0004*/ 	.word	0x00000082


	//----- nvinfo : EIATTR_KPARAM_INFO
	.align		4
.L_31:
        /*0008*/ 	.byte	0x04, 0x17
        /*000a*/ 	.short	(.L_33 - .L_32)
.L_32:
        /*000c*/ 	.word	0x00000000
        /*0010*/ 	.short	0x0000
        /*0012*/ 	.short	0x0000
        /*0014*/ 	.byte	0x00, 0xf0, 0x01, 0x20


	//----- nvinfo : EIATTR_AT_ENTRY_FRAGMENTS
	.align		4
.L_33:
        /*0018*/ 	.byte	0x04, 0x4f
        /*001a*/ 	.short	(.L_35 - .L_34)


	//   ....[0]....
.L_34:
        /*001c*/ 	.word	0x00000006


	//----- nvinfo : EIATTR_RESERVED_SMEM_USED
	.align		4
.L_35:
        /*0020*/ 	.byte	0x01, 0x41
	.zero		2


	//----- nvinfo : EIATTR_SPARSE_MMA_MASK
	.align		4
        /*0024*/ 	.byte	0x03, 0x50
        /*0026*/ 	.short	0x0000


	//----- nvinfo : EIATTR_TCGEN05_1CTA_USED
	.align		4
        /*0028*/ 	.byte	0x01, 0x51
	.zero		2


	//----- nvinfo : EIATTR_MAXREG_COUNT
	.align		4
        /*002c*/ 	.byte	0x03, 0x1b
        /*002e*/ 	.short	0x00ff


	//----- nvinfo : EIATTR_NUM_BARRIERS
	.align		4
        /*0030*/ 	.byte	0x02, 0x4c
        /*0032*/ 	.byte	0x07
	.zero		1


	//----- nvinfo : EIATTR_EXTERNS
	.align		4
        /*0034*/ 	.byte	0x04, 0x0f
        /*0036*/ 	.short	(.L_37 - .L_36)


	//   ....[0]....
	.align		4
.L_36:
        /*0038*/ 	.word	index@(__assertfail)


	//----- nvinfo : EIATTR_MERCURY_ISA_VERSION
	.align		4
.L_37:
        /*003c*/ 	.byte	0x03, 0x5f
        /*003e*/ 	.short	0x0101


	//----- nvinfo : EIATTR_INT_WARP_WIDE_INSTR_OFFSETS
	.align		4
        /*0040*/ 	.byte	0x04, 0x31
        /*0042*/ 	.short	(.L_39 - .L_38)


	//   ....[0]....
.L_38:
        /*0044*/ 	.word	0x00001f50


	//   ....[1]....
        /*0048*/ 	.word	0x00004010


	//   ....[2]....
        /*004c*/ 	.word	0x00004030


	//   ....[3]....
        /*0050*/ 	.word	0x00004060


	//   ....[4]....
        /*0054*/ 	.word	0x00004a70


	//   ....[5]....
        /*0058*/ 	.word	0x00004b60


	//----- nvinfo : EIATTR_COOP_GROUP_MASK_REGIDS
	.align		4
.L_39:
        /*005c*/ 	.byte	0x04, 0x29
        /*005e*/ 	.short	(.L_41 - .L_40)


	//   ....[0]....
.L_40:
        /*0060*/ 	.word	0xffffffff


	//   ....[1]....
        /*0064*/ 	.word	0xffffffff


	//   ....[2]....
        /*0068*/ 	.word	0xffffffff


	//   ....[3]....
        /*006c*/ 	.word	0xffffffff


	//   ....[4]....
        /*0070*/ 	.word	0xffffffff


	//   ....[5]....
        /*0074*/ 	.word	0xffffffff


	//   ....[6]....
        /*0078*/ 	.word	0xffffffff


	//   ....[7]....
        /*007c*/ 	.word	0xffffffff


	//   ....[8]....
        /*0080*/ 	.word	0xffffffff


	//   ....[9]....
        /*0084*/ 	.word	0xffffffff


	//   ....[10]....
        /*0088*/ 	.word	0xffffffff


	//   ....[11]....
        /*008c*/ 	.word	0xffffffff


	//   ....[12]....
        /*0090*/ 	.word	0xffffffff


	//----- nvinfo : EIATTR_COOP_GROUP_INSTR_OFFSETS
	.align		4
.L_41:
        /*0094*/ 	.byte	0x04, 0x28
        /*0096*/ 	.short	(.L_43 - .L_42)


	//   ....[0]....
.L_42:
        /*0098*/ 	.word	0x00000090


	//   ....[1]....
        /*009c*/ 	.word	0x000004d0


	//   ....[2]....
        /*00a0*/ 	.word	0x00000810


	//   ....[3]....
        /*00a4*/ 	.word	0x00000950


	//   ....[4]....
        /*00a8*/ 	.word	0x00000a50


	//   ....[5]....
        /*00ac*/ 	.word	0x00000bc0


	//   ....[6]....
        /*00b0*/ 	.word	0x00000d60


	//   ....[7]....
        /*00b4*/ 	.word	0x00001e30


	//   ....[8]....
        /*00b8*/ 	.word	0x00003360


	//   ....[9]....
        /*00bc*/ 	.word	0x00003570


	//   ....[10]....
        /*00c0*/ 	.word	0x000035a0


	//   ....[11]....
        /*00c4*/ 	.word	0x00003ef0


	//   ....[12]....
        /*00c8*/ 	.word	0x00004120


	//----- nvinfo : EIATTR_VRC_CTA_INIT_COUNT
	.align		4
.L_43:
        /*00cc*/ 	.byte	0x02, 0x4a
        /*00ce*/ 	.byte	0x80
	.zero		1


	//----- nvinfo : EIATTR_SYSCALL_OFFSETS
	.align		4
        /*00d0*/ 	.byte	0x04, 0x46
        /*00d2*/ 	.short	(.L_45 - .L_44)


	//   ....[0]....
.L_44:
        /*00d4*/ 	.word	0x00005550


	//   ....[1]....
        /*00d8*/ 	.word	0x00005690


	//   ....[2]....
        /*00dc*/ 	.word	0x00005e30


	//----- nvinfo : EIATTR_MBARRIER_INSTR_OFFSETS
	.align		4
.L_45:
        /*00e0*/ 	.byte	0x04, 0x39
        /*00e2*/ 	.short	(.L_47 - .L_46)


	//   ....[0]....
.L_46:
        /*00e4*/ 	.word	0x000005d0
        /*00e8*/ 	.word	0x000000ff
        /*00ec*/ 	.word	0x00000000
        /*00f0*/ 	.short	0x0100
        /*00f2*/ 	.byte	0x05
	.zero		1


	//   ....[1]....
        /*00f4*/ 	.word	0x000005e0
        /*00f8*/ 	.word	0x000000ff
        /*00fc*/ 	.word	0x00000088
        /*0100*/ 	.short	0x0100
        /*0102*/ 	.byte	0x05
	.zero		1


	//   ....[2]....
        /*0104*/ 	.word	0x000005f0
        /*0108*/ 	.word	0x000000ff
        /*010c*/ 	.word	0x00000008
        /*0110*/ 	.short	0x0100
        /*0112*/ 	.byte	0x05
	.zero		1


	//   ....[3]....
        /*0114*/ 	.word	0x00000600
        /*0118*/ 	.word	0x000000ff
        /*011c*/ 	.word	0x00000090
        /*0120*/ 	.short	0x0100
        /*0122*/ 	.byte	0x05
	.zero		1


	//   ....[4]....
        /*0124*/ 	.word	0x00000610
        /*0128*/ 	.word	0x000000ff
        /*012c*/ 	.word	0x00000010
        /*0130*/ 	.short	0x0100
        /*0132*/ 	.byte	0x05
	.zero		1


	//   ....[5]....
        /*0134*/ 	.word	0x00000620
        /*0138*/ 	.word	0x000000ff
        /*013c*/ 	.word	0x00000098
        /*0140*/ 	.short	0x0100
        /*0142*/ 	.byte	0x05
	.zero		1


	//   ....[6]....
        /*0144*/ 	.word	0x00000630
        /*0148*/ 	.word	0x000000ff
        /*014c*/ 	.word	0x00000018
        /*0150*/ 	.short	0x0100
        /*0152*/ 	.byte	0x05
	.zero		1


	//   ....[7]....
        /*0154*/ 	.word	0x00000640
        /*0158*/ 	.word	0x000000ff
        /*015c*/ 	.word	0x000000a0
        /*0160*/ 	.short	0x0100
        /*0162*/ 	.byte	0x05
	.zero		1


	//   ....[8]....
        /*0164*/ 	.word	0x00000650
        /*0168*/ 	.word	0x000000ff
        /*016c*/ 	.word	0x00000020
        /*0170*/ 	.short	0x0100
        /*0172*/ 	.byte	0x05
	.zero		1


	//   ....[9]....
        /*0174*/ 	.word	0x00000660
        /*0178*/ 	.word	0x000000ff
        /*017c*/ 	.word	0x000000a8
        /*0180*/ 	.short	0x0100
        /*0182*/ 	.byte	0x05
	.zero		1


	//   ....[10]....
        /*0184*/ 	.word	0x00000670
        /*0188*/ 	.word	0x000000ff
        /*018c*/ 	.word	0x00000028
        /*0190*/ 	.short	0x0100
        /*0192*/ 	.byte	0x05
	.zero		1


	//   ....[11]....
        /*0194*/ 	.word	0x00000680
        /*0198*/ 	.word	0x000000ff
        /*019c*/ 	.word	0x000000b0
        /*01a0*/ 	.short	0x0100
        /*01a2*/ 	.byte	0x05
	.zero		1


	//   ....[12]....
        /*01a4*/ 	.word	0x00000690
        /*01a8*/ 	.word	0x000000ff
        /*01ac*/ 	.word	0x00000030
        /*01b0*/ 	.short	0x0100
        /*01b2*/ 	.byte	0x05
	.zero		1


	//   ....[13]....
        /*01b4*/ 	.word	0x000006a0
        /*01b8*/ 	.word	0x000000ff
        /*01bc*/ 	.word	0x000000b8
        /*01c0*/ 	.short	0x0100
        /*01c2*/ 	.byte	0x05
	.zero		1


	//   ....[14]....
        /*01c4*/ 	.word	0x000006b0
        /*01c8*/ 	.word	0x000000ff
        /*01cc*/ 	.word	0x00000038
        /*01d0*/ 	.short	0x0100
        /*01d2*/ 	.byte	0x05
	.zero		1


	//   ....[15]....
        /*01d4*/ 	.word	0x000006c0
        /*01d8*/ 	.word	0x000000ff
        /*01dc*/ 	.word	0x000000c0
        /*01e0*/ 	.short	0x0100
        /*01e2*/ 	.byte	0x05
	.zero		1


	//   ....[16]....
        /*01e4*/ 	.word	0x000006d0
        /*01e8*/ 	.word	0x000000ff
        /*01ec*/ 	.word	0x00000040
        /*01f0*/ 	.short	0x0100
        /*01f2*/ 	.byte	0x05
	.zero		1


	//   ....[17]....
        /*01f4*/ 	.word	0x000006e0
        /*01f8*/ 	.word	0x000000ff
        /*01fc*/ 	.word	0x000000c8
        /*0200*/ 	.short	0x0100
        /*0202*/ 	.byte	0x05
	.zero		1


	//   ....[18]....
        /*0204*/ 	.word	0x000006f0
        /*0208*/ 	.word	0x000000ff
        /*020c*/ 	.word	0x00000048
        /*0210*/ 	.short	0x0100
        /*0212*/ 	.byte	0x05
	.zero		1


	//   ....[19]....
        /*0214*/ 	.word	0x00000700
        /*0218*/ 	.word	0x000000ff
        /*021c*/ 	.word	0x000000d0
        /*0220*/ 	.short	0x0100
        /*0222*/ 	.byte	0x05
	.zero		1


	//   ....[20]....
        /*0224*/ 	.word	0x00000710
        /*0228*/ 	.word	0x000000ff
        /*022c*/ 	.word	0x00000050
        /*0230*/ 	.short	0x0100
        /*0232*/ 	.byte	0x05
	.zero		1


	//   ....[21]....
        /*0234*/ 	.word	0x00000720
        /*0238*/ 	.word	0x000000ff
        /*023c*/ 	.word	0x000000d8
        /*0240*/ 	.short	0x0100
        /*0242*/ 	.byte	0x05
	.zero		1


	//   ....[22]....
        /*0244*/ 	.word	0x00000730
        /*0248*/ 	.word	0x000000ff
        /*024c*/ 	.word	0x00000058
        /*0250*/ 	.short	0x0100
        /*0252*/ 	.byte	0x05
	.zero		1


	//   ....[23]....
        /*0254*/ 	.word	0x00000740
        /*0258*/ 	.word	0x000000ff
        /*025c*/ 	.word	0x000000e0
        /*0260*/ 	.short	0x0100
        /*0262*/ 	.byte	0x05
	.zero		1


	//   ....[24]....
        /*0264*/ 	.word	0x00000750
        /*0268*/ 	.word	0x000000ff
        /*026c*/ 	.word	0x00000060
        /*0270*/ 	.short	0x0100
        /*0272*/ 	.byte	0x05
	.zero		1


	//   ....[25]....
        /*0274*/ 	.word	0x00000760
        /*0278*/ 	.word	0x000000ff
        /*027c*/ 	.word	0x000000e8
        /*0280*/ 	.short	0x0100
        /*0282*/ 	.byte	0x05
	.zero		1


	//   ....[26]....
        /*0284*/ 	.word	0x00000770
        /*0288*/ 	.word	0x000000ff
        /*028c*/ 	.word	0x00000068
        /*0290*/ 	.short	0x0100
        /*0292*/ 	.byte	0x05
	.zero		1


	//   ....[27]....
        /*0294*/ 	.word	0x00000780
        /*0298*/ 	.word	0x000000ff
        /*029c*/ 	.word	0x000000f0
        /*02a0*/ 	.short	0x0100
        /*02a2*/ 	.byte	0x05
	.zero		1


	//   ....[28]....
        /*02a4*/ 	.word	0x00000790
        /*02a8*/ 	.word	0x000000ff
        /*02ac*/ 	.word	0x00000070
        /*02b0*/ 	.short	0x0100
        /*02b2*/ 	.byte	0x05
	.zero		1


	//   ....[29]....
        /*02b4*/ 	.word	0x000007a0
        /*02b8*/ 	.word	0x000000ff
        /*02bc*/ 	.word	0x000000f8
        /*02c0*/ 	.short	0x0100
        /*02c2*/ 	.byte	0x05
	.zero		1


	//   ....[30]....
        /*02c4*/ 	.word	0x000007b0
        /*02c8*/ 	.word	0x000000ff
        /*02cc*/ 	.word	0x00000078
        /*02d0*/ 	.short	0x0100
        /*02d2*/ 	.byte	0x05
	.zero		1


	//   ....[31]....
        /*02d4*/ 	.word	0x000007c0
        /*02d8*/ 	.word	0x000000ff
        /*02dc*/ 	.word	0x00000100
        /*02e0*/ 	.short	0x0100
        /*02e2*/ 	.byte	0x05
	.zero		1


	//   ....[32]....
        /*02e4*/ 	.word	0x000007d0
        /*02e8*/ 	.word	0x000000ff
        /*02ec*/ 	.word	0x00000080
        /*02f0*/ 	.short	0x0100
        /*02f2*/ 	.byte	0x05
	.zero		1


	//   ....[33]....
        /*02f4*/ 	.word	0x000007e0
        /*02f8*/ 	.word	0x000000ff
        /*02fc*/ 	.word	0x00000108
        /*0300*/ 	.short	0x0100
        /*0302*/ 	.byte	0x05
	.zero		1


	//   ....[34]....
        /*0304*/ 	.word	0x00000920
        /*0308*/ 	.word	0x000000ff
        /*030c*/ 	.word	0x00000110
        /*0310*/ 	.short	0x0100
        /*0312*/ 	.byte	0x06
	.zero		1


	//   ....[35]....
        /*0314*/ 	.word	0x00000930
        /*0318*/ 	.word	0x000000ff
        /*031c*/ 	.word	0x00000118
        /*0320*/ 	.short	0x0100
        /*0322*/ 	.byte	0x06
	.zero		1


	//   ....[36]....
        /*0324*/ 	.word	0x00000a20
        /*0328*/ 	.word	0x000000ff
        /*032c*/ 	.word	0x00000120
        /*0330*/ 	.short	0x0100
        /*0332*/ 	.byte	0x05
	.zero		1


	//   ....[37]....
        /*0334*/ 	.word	0x00000a30
        /*0338*/ 	.word	0x000000ff
        /*033c*/ 	.word	0x00000128
        /*0340*/ 	.short	0x0100
        /*0342*/ 	.byte	0x05
	.zero		1


	//   ....[38]....
        /*0344*/ 	.word	0x00000b70
        /*0348*/ 	.word	0x000000ff
        /*034c*/ 	.word	0x00000130
        /*0350*/ 	.short	0x0100
        /*0352*/ 	.byte	0x05
	.zero		1


	//   ....[39]....
        /*0354*/ 	.word	0x00000b80
        /*0358*/ 	.word	0x000000ff
        /*035c*/ 	.word	0x00000140
        /*0360*/ 	.short	0x0100
        /*0362*/ 	.byte	0x05
	.zero		1


	//   ....[40]....
        /*0364*/ 	.word	0x00000b90
        /*0368*/ 	.word	0x000000ff
        /*036c*/ 	.word	0x00000138
        /*0370*/ 	.short	0x0100
        /*0372*/ 	.byte	0x05
	.zero		1


	//   ....[41]....
        /*0374*/ 	.word	0x00000ba0
        /*0378*/ 	.word	0x000000ff
        /*037c*/ 	.word	0x00000148
        /*0380*/ 	.short	0x0100
        /*0382*/ 	.byte	0x05
	.zero		1


	//   ....[42]....
        /*0384*/ 	.word	0x00000cd0
        /*0388*/ 	.word	0x000000ff
        /*038c*/ 	.word	0x00000150
        /*0390*/ 	.short	0x0100
        /*0392*/ 	.byte	0x06
	.zero		1


	//   ....[43]....
        /*0394*/ 	.word	0x00000ce0
        /*0398*/ 	.word	0x000000ff
        /*039c*/ 	.word	0x00000170
        /*03a0*/ 	.short	0x0100
        /*03a2*/ 	.byte	0x06
	.zero		1


	//   ....[44]....
        /*03a4*/ 	.word	0x00000cf0
        /*03a8*/ 	.word	0x000000ff
        /*03ac*/ 	.word	0x00000158
        /*03b0*/ 	.short	0x0100
        /*03b2*/ 	.byte	0x06
	.zero		1


	//   ....[45]....
        /*03b4*/ 	.word	0x00000d00
        /*03b8*/ 	.word	0x000000ff
        /*03bc*/ 	.word	0x00000178
        /*03c0*/ 	.short	0x0100
        /*03c2*/ 	.byte	0x06
	.zero		1


	//   ....[46]....
        /*03c4*/ 	.word	0x00000d10
        /*03c8*/ 	.word	0x000000ff
        /*03cc*/ 	.word	0x00000160
        /*03d0*/ 	.short	0x0100
        /*03d2*/ 	.byte	0x06
	.zero		1


	//   ....[47]....
        /*03d4*/ 	.word	0x00000d20
        /*03d8*/ 	.word	0x000000ff
        /*03dc*/ 	.word	0x00000180
        /*03e0*/ 	.short	0x0100
        /*03e2*/ 	.byte	0x06
	.zero		1


	//   ....[48]....
        /*03e4*/ 	.word	0x00000d30
        /*03e8*/ 	.word	0x000000ff
        /*03ec*/ 	.word	0x00000168
        /*03f0*/ 	.short	0x0100
        /*03f2*/ 	.byte	0x06
	.zero		1


	//   ....[49]....
        /*03f4*/ 	.word	0x00000d40
        /*03f8*/ 	.word	0x000000ff
        /*03fc*/ 	.word	0x00000188
        /*0400*/ 	.short	0x0100
        /*0402*/ 	.byte	0x06
	.zero		1


	//   ....[50]....
        /*0404*/ 	.word	0x00000e30
        /*0408*/ 	.word	0x000000ff
        /*040c*/ 	.word	0x00000190
        /*0410*/ 	.short	0x0100
        /*0412*/ 	.byte	0x05
	.zero		1


	//   ....[51]....
        /*0414*/ 	.word	0x00000e40
        /*0418*/ 	.word	0x000000ff
        /*041c*/ 	.word	0x000001a0
        /*0420*/ 	.short	0x0100
        /*0422*/ 	.byte	0x05
	.zero		1


	//   ....[52]....
        /*0424*/ 	.word	0x00000e50
        /*0428*/ 	.word	0x000000ff
        /*042c*/ 	.word	0x00000198
        /*0430*/ 	.short	0x0100
        /*0432*/ 	.byte	0x05
	.zero		1


	//   ....[53]....
        /*0434*/ 	.word	0x00000e60
        /*0438*/ 	.word	0x000000ff
        /*043c*/ 	.word	0x000001a8
        /*0440*/ 	.short	0x0100
        /*0442*/ 	.byte	0x05
	.zero		1


	//   ....[54]....
        /*0444*/ 	.word	0x00001730
        /*0448*/ 	.word	0x00000003
        /*044c*/ 	.word	0x000001a0
        /*0450*/ 	.short	0x010a
        /*0452*/ 	.byte	0xff
	.zero		1


	//   ....[55]....
        /*0454*/ 	.word	0x00001760
        /*0458*/ 	.word	0x00000003
        /*045c*/ 	.word	0x00000190
        /*0460*/ 	.short	0x0101
        /*0462*/ 	.byte	0xff
	.zero		1


	//   ....[56]....
        /*0464*/ 	.word	0x00001830
        /*0468*/ 	.word	0x000000ff
        /*046c*/ 	.word	0x00000088
        /*0470*/ 	.short	0x010a
        /*0472*/ 	.byte	0x08
	.zero		1


	//   ....[57]....
        /*0474*/ 	.word	0x000018d0
        /*0478*/ 	.word	0x000000ff
        /*047c*/ 	.word	0x00000088
        /*0480*/ 	.short	0x010a
        /*0482*/ 	.byte	0x21
	.zero		1


	//   ....[58]....
        /*0484*/ 	.word	0x00001a20
        /*0488*/ 	.word	0x000000ff
        /*048c*/ 	.word	0x00000088
        /*0490*/ 	.short	0x010a
        /*0492*/ 	.byte	0x08
	.zero		1


	//   ....[59]....
        /*0494*/ 	.word	0x00001b30
        /*0498*/ 	.word	0x000000ff
        /*049c*/ 	.word	0x00000128
        /*04a0*/ 	.short	0x0101
        /*04a2*/ 	.byte	0x04
	.zero		1


	//   ....[60]....
        /*04a4*/ 	.word	0x00001b50
        /*04a8*/ 	.word	0x000000ff
        /*04ac*/ 	.word	0x00000088
        /*04b0*/ 	.short	0x010a
        /*04b2*/ 	.byte	0x08
	.zero		1


	//   ....[61]....
        /*04b4*/ 	.word	0x00001bd0
        /*04b8*/ 	.word	0x000000ff
        /*04bc*/ 	.word	0x00000088
        /*04c0*/ 	.short	0x010a
        /*04c2*/ 	.byte	0x11
	.zero		1


	//   ....[62]....
        /*04c4*/ 	.word	0x00001d20
        /*04c8*/ 	.word	0x000000ff
        /*04cc*/ 	.word	0x00000088
        /*04d0*/ 	.short	0x010a
        /*04d2*/ 	.byte	0x08
	.zero		1


	//   ....[63]....
        /*04d4*/ 	.word	0x00001e60
        /*04d8*/ 	.word	0x00000002
        /*04dc*/ 	.word	0x00000130
        /*04e0*/ 	.short	0x010a
        /*04e2*/ 	.byte	0xff
	.zero		1


	//   ....[64]....
        /*04e4*/ 	.word	0x00001f20
        /*04e8*/ 	.word	0x00000002
        /*04ec*/ 	.word	0x00000000
        /*04f0*/ 	.short	0x0101
        /*04f2*/ 	.byte	0xff
	.zero		1


	//   ....[65]....
        /*04f4*/ 	.word	0x00002480
        /*04f8*/ 	.word	0x000000ff
        /*04fc*/ 	.word	0x00000000
        /*0500*/ 	.short	0x010a
        /*0502*/ 	.byte	0x05
	.zero		1


	//   ....[66]....
        /*0504*/ 	.word	0x00002510
        /*0508*/ 	.word	0x000000ff
        /*050c*/ 	.word	0x00000000
        /*0510*/ 	.short	0x010a
        /*0512*/ 	.byte	0x05
	.zero		1


	//   ....[67]....
        /*0514*/ 	.word	0x000025a0
        /*0518*/ 	.word	0x000000ff
        /*051c*/ 	.word	0x00000000
        /*0520*/ 	.short	0x010a
        /*0522*/ 	.byte	0x05
	.zero		1


	//   ....[68]....
        /*0524*/ 	.word	0x00002630
        /*0528*/ 	.word	0x000000ff
        /*052c*/ 	.word	0x00000000
        /*0530*/ 	.short	0x010a
        /*0532*/ 	.byte	0x05
	.zero		1


	//   ....[69]....
        /*0534*/ 	.word	0x000026c0
        /*0538*/ 	.word	0x000000ff
        /*053c*/ 	.word	0x00000000
        /*0540*/ 	.short	0x010a
        /*0542*/ 	.byte	0x05
	.zero		1


	//   ....[70]....
        /*0544*/ 	.word	0x00002750
        /*0548*/ 	.word	0x000000ff
        /*054c*/ 	.word	0x00000000
        /*0550*/ 	.short	0x010a
        /*0552*/ 	.byte	0x05
	.zero		1


	//   ....[71]....
        /*0554*/ 	.word	0x000027e0
        /*0558*/ 	.word	0x000000ff
        /*055c*/ 	.word	0x00000000
        /*0560*/ 	.short	0x010a
        /*0562*/ 	.byte	0x05
	.zero		1


	//   ....[72]....
        /*0564*/ 	.word	0x00002870
        /*0568*/ 	.word	0x000000ff
        /*056c*/ 	.word	0x00000000
        /*0570*/ 	.short	0x010a
        /*0572*/ 	.byte	0x05
	.zero		1


	//   ....[73]....
        /*0574*/ 	.word	0x00002900
        /*0578*/ 	.word	0x000000ff
        /*057c*/ 	.word	0x00000000
        /*0580*/ 	.short	0x010a
        /*0582*/ 	.byte	0x05
	.zero		1


	//   ....[74]....
        /*0584*/ 	.word	0x00002990
        /*0588*/ 	.word	0x000000ff
        /*058c*/ 	.word	0x00000000
        /*0590*/ 	.short	0x010a
        /*0592*/ 	.byte	0x05
	.zero		1


	//   ....[75]....
        /*0594*/ 	.word	0x00002a20
        /*0598*/ 	.word	0x000000ff
        /*059c*/ 	.word	0x00000000
        /*05a0*/ 	.short	0x010a
        /*05a2*/ 	.byte	0x05
	.zero		1


	//   ....[76]....
        /*05a4*/ 	.word	0x00002ab0
        /*05a8*/ 	.word	0x000000ff
        /*05ac*/ 	.word	0x00000000
        /*05b0*/ 	.short	0x010a
        /*05b2*/ 	.byte	0x05
	.zero		1


	//   ....[77]....
        /*05b4*/ 	.word	0x00002b40
        /*05b8*/ 	.word	0x000000ff
        /*05bc*/ 	.word	0x00000000
        /*05c0*/ 	.short	0x010a
        /*05c2*/ 	.byte	0x05
	.zero		1


	//   ....[78]....
        /*05c4*/ 	.word	0x00002bd0
        /*05c8*/ 	.word	0x000000ff
        /*05cc*/ 	.word	0x00000000
        /*05d0*/ 	.short	0x010a
        /*05d2*/ 	.byte	0x05
	.zero		1


	//   ....[79]....
        /*05d4*/ 	.word	0x00002c60
        /*05d8*/ 	.word	0x000000ff
        /*05dc*/ 	.word	0x00000000
        /*05e0*/ 	.short	0x010a
        /*05e2*/ 	.byte	0x05
	.zero		1


	//   ....[80]....
        /*05e4*/ 	.word	0x00002cf0
        /*05e8*/ 	.word	0x000000ff
        /*05ec*/ 	.word	0x00000000
        /*05f0*/ 	.short	0x010a
        /*05f2*/ 	.byte	0x05
	.zero		1


	//   ....[81]....
        /*05f4*/ 	.word	0x00002d90
        /*05f8*/ 	.word	0x00000000
        /*05fc*/ 	.word	0x00000000
        /*0600*/ 	.short	0x010a
        /*0602*/ 	.byte	0xff
	.zero		1


	//   ....[82]....
        /*0604*/ 	.word	0x00002eb0
        /*0608*/ 	.word	0x00000000
        /*060c*/ 	.word	0x00000190
        /*0610*/ 	.short	0x010a
        /*0612*/ 	.byte	0xff
	.zero		1


	//   ....[83]....
        /*0614*/ 	.word	0x00002f10
        /*0618*/ 	.word	0x00000004
        /*061c*/ 	.word	0x00000000
        /*0620*/ 	.short	0x0101
        /*0622*/ 	.byte	0xff
	.zero		1


	//   ....[84]....
        /*0624*/ 	.word	0x00002f30
        /*0628*/ 	.word	0x000000ff
        /*062c*/ 	.word	0x00000140
        /*0630*/ 	.short	0x010a
        /*0632*/ 	.byte	0x05
	.zero		1


	//   ....[85]....
        /*0634*/ 	.word	0x00003050
        /*0638*/ 	.word	0x00000000
        /*063c*/ 	.word	0x00000130
        /*0640*/ 	.short	0x010a
        /*0642*/ 	.byte	0xff
	.zero		1


	//   ....[86]....
        /*0644*/ 	.word	0x00003160
        /*0648*/ 	.word	0x00000000
        /*064c*/ 	.word	0x00000000
        /*0650*/ 	.short	0x0101
        /*0652*/ 	.byte	0xff
	.zero		1


	//   ....[87]....
        /*0654*/ 	.word	0x000031f0
        /*0658*/ 	.word	0x000000ff
        /*065c*/ 	.word	0x00000140
        /*0660*/ 	.short	0x0106
        /*0662*/ 	.byte	0x05
	.zero		1


	//   ....[88]....
        /*0664*/ 	.word	0x00003210
        /*0668*/ 	.word	0x000000ff
        /*066c*/ 	.word	0x00000140
        /*0670*/ 	.short	0x010a
        /*0672*/ 	.byte	0x05
	.zero		1


	//   ....[89]....
        /*0674*/ 	.word	0x000032a0
        /*0678*/ 	.word	0x000000ff
        /*067c*/ 	.word	0x00000140
        /*0680*/ 	.short	0x0106
        /*0682*/ 	.byte	0x04
	.zero		1


	//   ....[90]....
        /*0684*/ 	.word	0x000032e0
        /*0688*/ 	.word	0x00000000
        /*068c*/ 	.word	0x00000140
        /*0690*/ 	.short	0x010a
        /*0692*/ 	.byte	0xff
	.zero		1


	//   ....[91]....
        /*0694*/ 	.word	0x000037e0
        /*0698*/ 	.word	0x00000000
        /*069c*/ 	.word	0x00000130
        /*06a0*/ 	.short	0x010a
        /*06a2*/ 	.byte	0xff
	.zero		1


	//   ....[92]....
        /*06a4*/ 	.word	0x000038f0
        /*06a8*/ 	.word	0x00000003
        /*06ac*/ 	.word	0x00000000
        /*06b0*/ 	.short	0x0101
        /*06b2*/ 	.byte	0xff
	.zero		1


	//   ....[93]....
        /*06b4*/ 	.word	0x00003900
        /*06b8*/ 	.word	0x000000ff
        /*06bc*/ 	.word	0x00000000
        /*06c0*/ 	.short	0x010a
        /*06c2*/ 	.byte	0x04
	.zero		1


	//   ....[94]....
        /*06c4*/ 	.word	0x00003920
        /*06c8*/ 	.word	0x000000ff
        /*06cc*/ 	.word	0x00000170
        /*06d0*/ 	.short	0x010a
        /*06d2*/ 	.byte	0x08
	.zero		1


	//   ....[95]....
        /*06d4*/ 	.word	0x000039f0
        /*06d8*/ 	.word	0x000000ff
        /*06dc*/ 	.word	0x00000000
        /*06e0*/ 	.short	0x010a
        /*06e2*/ 	.byte	0x07
	.zero		1


	//   ....[96]....
        /*06e4*/ 	.word	0x00003b30
        /*06e8*/ 	.word	0x000000ff
        /*06ec*/ 	.word	0x00000000
        /*06f0*/ 	.short	0x010a
        /*06f2*/ 	.byte	0x04
	.zero		1


	//   ....[97]....
        /*06f4*/ 	.word	0x00003d20
        /*06f8*/ 	.word	0x000000ff
        /*06fc*/ 	.word	0x00000000
        /*0700*/ 	.short	0x010a
        /*0702*/ 	.byte	0x05
	.zero		1


	//   ....[98]....
        /*0704*/ 	.word	0x00003db0
        /*0708*/ 	.word	0x000000ff
        /*070c*/ 	.word	0x00000000
        /*0710*/ 	.short	0x010a
        /*0712*/ 	.byte	0x05
	.zero		1


	//   ....[99]....
        /*0714*/ 	.word	0x00003e40
        /*0718*/ 	.word	0x000000ff
        /*071c*/ 	.word	0x00000000
        /*0720*/ 	.short	0x010a
        /*0722*/ 	.byte	0x05
	.zero		1


	//   ....[100]....
        /*0724*/ 	.word	0x00003ed0
        /*0728*/ 	.word	0x000000ff
        /*072c*/ 	.word	0x00000000
        /*0730*/ 	.short	0x010a
        /*0732*/ 	.byte	0x07
	.zero		1


	//   ....[101]....
        /*0734*/ 	.word	0x00004310
        /*0738*/ 	.word	0x00000000
        /*073c*/ 	.word	0x00000130
        /*0740*/ 	.short	0x010a
        /*0742*/ 	.byte	0xff
	.zero		1


	//   ....[102]....
        /*0744*/ 	.word	0x00004400
        /*0748*/ 	.word	0x00000000
        /*074c*/ 	.word	0x00000000
        /*0750*/ 	.short	0x0101
        /*0752*/ 	.byte	0xff
	.zero		1


	//   ....[103]....
        /*0754*/ 	.word	0x00004720
        /*0758*/ 	.word	0x000000ff
        /*075c*/ 	.word	0x00000128
        /*0760*/ 	.short	0x010a
        /*0762*/ 	.byte	0x06
	.zero		1


	//   ....[104]....
        /*0764*/ 	.word	0x000048a0
        /*0768*/ 	.word	0x000000ff
        /*076c*/ 	.word	0x00000118
        /*0770*/ 	.short	0x010a
        /*0772*/ 	.byte	0x06
	.zero		1


	//   ....[105]....
        /*0774*/ 	.word	0x00004bd0
        /*0778*/ 	.word	0x000000ff
        /*077c*/ 	.word	0x00000110
        /*0780*/ 	.short	0x010b
        /*0782*/ 	.byte	0x06
	.zero		1


	//   ....[106]....
        /*0784*/ 	.word	0x00004bf0
        /*0788*/ 	.word	0x000000ff
        /*078c*/ 	.word	0x00000000
        /*0790*/ 	.short	0x0101
        /*0792*/ 	.byte	0x25
	.zero		1


	//   ....[107]....
        /*0794*/ 	.word	0x00004c30
        /*0798*/ 	.word	0x00000000
        /*079c*/ 	.word	0x00000118
        /*07a0*/ 	.short	0x010a
        /*07a2*/ 	.byte	0xff
	.zero		1


	//   ....[108]....
        /*07a4*/ 	.word	0x00004f60
        /*07a8*/ 	.word	0x00000000
        /*07ac*/ 	.word	0x00000130
        /*07b0*/ 	.short	0x010a
        /*07b2*/ 	.byte	0xff
	.zero		1


	//   ....[109]....
        /*07b4*/ 	.word	0x00005070
        /*07b8*/ 	.word	0x00000000
        /*07bc*/ 	.word	0x00000000
        /*07c0*/ 	.short	0x0101
        /*07c2*/ 	.byte	0xff
	.zero		1


	//   ....[110]....
        /*07c4*/ 	.word	0x00005a10
        /*07c8*/ 	.word	0x000000ff
        /*07cc*/ 	.word	0x00000110
        /*07d0*/ 	.short	0x010a
        /*07d2*/ 	.byte	0x2b
	.zero		1


	//   ....[111]....
        /*07d4*/ 	.word	0x00005a20
        /*07d8*/ 	.word	0x0000009c
        /*07dc*/ 	.word	0x00000150
        /*07e0*/ 	.short	0x010a
        /*07e2*/ 	.byte	0xff
	.zero		1


	//   ....[112]....
        /*07e4*/ 	.word	0x00005bb0
        /*07e8*/ 	.word	0x000000ff
        /*07ec*/ 	.word	0x00000110
        /*07f0*/ 	.short	0x010a
        /*07f2*/ 	.byte	0x2b
	.zero		1


	//   ....[113]....
        /*07f4*/ 	.word	0x00005cb0
        /*07f8*/ 	.word	0x000000ff
        /*07fc*/ 	.word	0x00000000
        /*0800*/ 	.short	0x0101
        /*0802*/ 	.byte	0x04
	.zero		1


	//   ....[114]....
        /*0804*/ 	.word	0x00005d10
        /*0808*/ 	.word	0x0000009c
        /*080c*/ 	.word	0x00000150
        /*0810*/ 	.short	0x010a
        /*0812*/ 	.byte	0xff
	.zero		1


	//   ....[115]....
        /*0814*/ 	.word	0x000060d0
        /*0818*/ 	.word	0x000000ff
        /*081c*/ 	.word	0x00000000
        /*0820*/ 	.short	0x0101
        /*0822*/ 	.byte	0x05
	.zero		1


	//   ....[116]....
        /*0824*/ 	.word	0x00007180
        /*0828*/ 	.word	0x00000003
        /*082c*/ 	.word	0x000001a0
        /*0830*/ 	.short	0x010a
        /*0832*/ 	.byte	0xff
	.zero		1


	//   ....[117]....
        /*0834*/ 	.word	0x000071e0
        /*0838*/ 	.word	0x00000002
        /*083c*/ 	.word	0x00000088
        /*0840*/ 	.short	0x010a
        /*0842*/ 	.byte	0xff
	.zero		1


	//   ....[118]....
        /*0844*/ 	.word	0x00007240
        /*0848*/ 	.word	0x00000002
        /*084c*/ 	.word	0x00000088
        /*0850*/ 	.short	0x010a
        /*0852*/ 	.byte	0xff
	.zero		1


	//   ....[119]....
        /*0854*/ 	.word	0x00007290
        /*0858*/ 	.word	0x00000002
        /*085c*/ 	.word	0x00000130
        /*0860*/ 	.short	0x010a
        /*0862*/ 	.byte	0xff
	.zero		1


	//   ....[120]....
        /*0864*/ 	.word	0x000072f0
        /*0868*/ 	.word	0x00000000
        /*086c*/ 	.word	0x00000000
        /*0870*/ 	.short	0x010a
        /*0872*/ 	.byte	0xff
	.zero		1


	//   ....[121]....
        /*0874*/ 	.word	0x00007350
        /*0878*/ 	.word	0x00000000
        /*087c*/ 	.word	0x00000000
        /*0880*/ 	.short	0x010a
        /*0882*/ 	.byte	0xff
	.zero		1


	//   ....[122]....
        /*0884*/ 	.word	0x000073b0
        /*0888*/ 	.word	0x00000000
        /*088c*/ 	.word	0x00000000
        /*0890*/ 	.short	0x010a
        /*0892*/ 	.byte	0xff
	.zero		1


	//   ....[123]....
        /*0894*/ 	.word	0x00007410
        /*0898*/ 	.word	0x00000000
        /*089c*/ 	.word	0x00000000
        /*08a0*/ 	.short	0x010a
        /*08a2*/ 	.byte	0xff
	.zero		1


	//   ....[124]....
        /*08a4*/ 	.word	0x00007470
        /*08a8*/ 	.word	0x00000000
        /*08ac*/ 	.word	0x00000000
        /*08b0*/ 	.short	0x010a
        /*08b2*/ 	.byte	0xff
	.zero		1


	//   ....[125]....
        /*08b4*/ 	.word	0x000074d0
        /*08b8*/ 	.word	0x00000000
        /*08bc*/ 	.word	0x00000000
        /*08c0*/ 	.short	0x010a
        /*08c2*/ 	.byte	0xff
	.zero		1


	//   ....[126]....
        /*08c4*/ 	.word	0x00007530
        /*08c8*/ 	.word	0x00000000
        /*08cc*/ 	.word	0x00000000
        /*08d0*/ 	.short	0x010a
        /*08d2*/ 	.byte	0xff
	.zero		1


	//   ....[127]....
        /*08d4*/ 	.word	0x00007590
        /*08d8*/ 	.word	0x00000000
        /*08dc*/ 	.word	0x00000000
        /*08e0*/ 	.short	0x010a
        /*08e2*/ 	.byte	0xff
	.zero		1


	//   ....[128]....
        /*08e4*/ 	.word	0x000075f0
        /*08e8*/ 	.word	0x00000000
        /*08ec*/ 	.word	0x00000000
        /*08f0*/ 	.short	0x010a
        /*08f2*/ 	.byte	0xff
	.zero		1


	//   ....[129]....
        /*08f4*/ 	.word	0x00007650
        /*08f8*/ 	.word	0x00000000
        /*08fc*/ 	.word	0x00000000
        /*0900*/ 	.short	0x010a
        /*0902*/ 	.byte	0xff
	.zero		1


	//   ....[130]....
        /*0904*/ 	.word	0x000076b0
        /*0908*/ 	.word	0x00000000
        /*090c*/ 	.word	0x00000000
        /*0910*/ 	.short	0x010a
        /*0912*/ 	.byte	0xff
	.zero		1


	//   ....[131]....
        /*0914*/ 	.word	0x00007710
        /*0918*/ 	.word	0x00000000
        /*091c*/ 	.word	0x00000000
        /*0920*/ 	.short	0x010a
        /*0922*/ 	.byte	0xff
	.zero		1


	//   ....[132]....
        /*0924*/ 	.word	0x00007770
        /*0928*/ 	.word	0x00000000
        /*092c*/ 	.word	0x00000000
        /*0930*/ 	.short	0x010a
        /*0932*/ 	.byte	0xff
	.zero		1


	//   ....[133]....
        /*0934*/ 	.word	0x000077d0
        /*0938*/ 	.word	0x00000000
        /*093c*/ 	.word	0x00000000
        /*0940*/ 	.short	0x010a
        /*0942*/ 	.byte	0xff
	.zero		1


	//   ....[134]....
        /*0944*/ 	.word	0x00007830
        /*0948*/ 	.word	0x00000000
        /*094c*/ 	.word	0x00000000
        /*0950*/ 	.short	0x010a
        /*0952*/ 	.byte	0xff
	.zero		1


	//   ....[135]....
        /*0954*/ 	.word	0x00007890
        /*0958*/ 	.word	0x00000000
        /*095c*/ 	.word	0x00000000
        /*0960*/ 	.short	0x010a
        /*0962*/ 	.byte	0xff
	.zero		1


	//   ....[136]....
        /*0964*/ 	.word	0x000078e0
        /*0968*/ 	.word	0x00000000
        /*096c*/ 	.word	0x00000190
        /*0970*/ 	.short	0x010a
        /*0972*/ 	.byte	0xff
	.zero		1


	//   ....[137]....
        /*0974*/ 	.word	0x00007940
        /*0978*/ 	.word	0x00000000
        /*097c*/ 	.word	0x00000140
        /*0980*/ 	.short	0x010a
        /*0982*/ 	.byte	0xff
	.zero		1


	//   ....[138]....
        /*0984*/ 	.word	0x00007990
        /*0988*/ 	.word	0x00000000
        /*098c*/ 	.word	0x00000130
        /*0990*/ 	.short	0x010a
        /*0992*/ 	.byte	0xff
	.zero		1


	//   ....[139]....
        /*0994*/ 	.word	0x000079f0
        /*0998*/ 	.word	0x00000000
        /*099c*/ 	.word	0x00000140
        /*09a0*/ 	.short	0x010a
        /*09a2*/ 	.byte	0xff
	.zero		1


	//   ....[140]....
        /*09a4*/ 	.word	0x00007a40
        /*09a8*/ 	.word	0x00000000
        /*09ac*/ 	.word	0x00000130
        /*09b0*/ 	.short	0x010a
        /*09b2*/ 	.byte	0xff
	.zero		1


	//   ....[141]....
        /*09b4*/ 	.word	0x00007aa0
        /*09b8*/ 	.word	0x00000003
        /*09bc*/ 	.word	0x00000170
        /*09c0*/ 	.short	0x010a
        /*09c2*/ 	.byte	0xff
	.zero		1


	//   ....[142]....
        /*09c4*/ 	.word	0x00007b00
        /*09c8*/ 	.word	0x00000000
        /*09cc*/ 	.word	0x00000000
        /*09d0*/ 	.short	0x010a
        /*09d2*/ 	.byte	0xff
	.zero		1


	//   ....[143]....
        /*09d4*/ 	.word	0x00007b60
        /*09d8*/ 	.word	0x00000000
        /*09dc*/ 	.word	0x00000000
        /*09e0*/ 	.short	0x010a
        /*09e2*/ 	.byte	0xff
	.zero		1


	//   ....[144]....
        /*09e4*/ 	.word	0x00007bc0
        /*09e8*/ 	.word	0x00000000
        /*09ec*/ 	.word	0x00000000
        /*09f0*/ 	.short	0x010a
        /*09f2*/ 	.byte	0xff
	.zero		1


	//   ....[145]....
        /*09f4*/ 	.word	0x00007c20
        /*09f8*/ 	.word	0x00000000
        /*09fc*/ 	.word	0x00000000
        /*0a00*/ 	.short	0x010a
        /*0a02*/ 	.byte	0xff
	.zero		1


	//   ....[146]....
        /*0a04*/ 	.word	0x00007c80
        /*0a08*/ 	.word	0x00000000
        /*0a0c*/ 	.word	0x00000000
        /*0a10*/ 	.short	0x010a
        /*0a12*/ 	.byte	0xff
	.zero		1


	//   ....[147]....
        /*0a14*/ 	.word	0x00007cd0
        /*0a18*/ 	.word	0x00000000
        /*0a1c*/ 	.word	0x00000130
        /*0a20*/ 	.short	0x010a
        /*0a22*/ 	.byte	0xff
	.zero		1


	//   ....[148]....
        /*0a24*/ 	.word	0x00007d30
        /*0a28*/ 	.word	0x00000000
        /*0a2c*/ 	.word	0x00000128
        /*0a30*/ 	.short	0x010a
        /*0a32*/ 	.byte	0xff
	.zero		1


	//   ....[149]....
        /*0a34*/ 	.word	0x00007d90
        /*0a38*/ 	.word	0x00000003
        /*0a3c*/ 	.word	0x00000118
        /*0a40*/ 	.short	0x010a
        /*0a42*/ 	.byte	0xff
	.zero		1


	//   ....[150]....
        /*0a44*/ 	.word	0x00007de0
        /*0a48*/ 	.word	0x00000000
        /*0a4c*/ 	.word	0x00000130
        /*0a50*/ 	.short	0x010a
        /*0a52*/ 	.byte	0xff
	.zero		1


	//   ....[151]....
        /*0a54*/ 	.word	0x00007e40
        /*0a58*/ 	.word	0x00000000
        /*0a5c*/ 	.word	0x00000110
        /*0a60*/ 	.short	0x010a
        /*0a62*/ 	.byte	0xff
	.zero		1


	//   ....[152]....
        /*0a64*/ 	.word	0x00007e90
        /*0a68*/ 	.word	0x0000009c
        /*0a6c*/ 	.word	0x00000150
        /*0a70*/ 	.short	0x010a
        /*0a72*/ 	.byte	0xff
	.zero		1


	//----- nvinfo : EIATTR_NUM_MBARRIERS
	.align		4
.L_47:
        /*0a74*/ 	.byte	0x03, 0x38
        /*0a76*/ 	.short	0x0036


	//----- nvinfo : EIATTR_EXIT_INSTR_OFFSETS
	.align		4
        /*0a78*/ 	.byte	0x04, 0x1c
        /*0a7a*/ 	.short	(.L_49 - .L_48)


	//   ....[0]....
.L_48:
        /*0a7c*/ 	.word	0x00002dc0


	//   ....[1]....
        /*0a80*/ 	.word	0x000032b0


	//   ....[2]....
        /*0a84*/ 	.word	0x00003310


	//   ....[3]....
        /*0a88*/ 	.word	0x00004130


	//   ....[4]....
        /*0a8c*/ 	.word	0x00004c60


	//   ....[5]....
        /*0a90*/ 	.word	0x00004ca0


	//   ....[6]....
        /*0a94*/ 	.word	0x00007170


	//----- nvinfo : EIATTR_MAX_THREADS
	.align		4
.L_49:
        /*0a98*/ 	.byte	0x04, 0x05
        /*0a9a*/ 	.short	(.L_51 - .L_50)
.L_50:
        /*0a9c*/ 	.word	0x00000100
        /*0aa0*/ 	.word	0x00000001
        /*0aa4*/ 	.word	0x00000001


	//----- nvinfo : EIATTR_CRS_STACK_SIZE
	.align		4
.L_51:
        /*0aa8*/ 	.byte	0x04, 0x1e
        /*0aaa*/ 	.short	(.L_53 - .L_52)
.L_52:
        /*0aac*/ 	.word	0x00000000


	//----- nvinfo : EIATTR_CBANK_PARAM_SIZE
	.align		4
.L_53:
        /*0ab0*/ 	.byte	0x03, 0x19
        /*0ab2*/ 	.short	0x0800


	//----- nvinfo : EIATTR_PARAM_CBANK
	.align		4
        /*0ab4*/ 	.byte	0x04, 0x0a
        /*0ab6*/ 	.short	(.L_55 - .L_54)
	.align		4
.L_54:
        /*0ab8*/ 	.word	index@(.nv.constant0._ZN7cutlass13device_kernelINS_4gemm6kernel13GemmUniversalIN4cute5tupleIJiiiiEEENS1_10collective13CollectiveMmaINS1_35MainloopSm100TmaUmmaWarpSpecializedILi17ELi2ELi4ENS5_IJNS4_1CILi1EEESB_SB_EEEEENS5_IJNSA_ILi128EEENSA_ILi64EEESF_EEENS_12float_e5m2_tENS5_IJlSB_lEEESH_SI_NS4_8TiledMMAINS4_8MMA_AtomIJNS4_10MMA_TraitsINS4_19SM100_MMA_F8F6F4_SSEJSH_SH_fSE_SF_NS4_17integral_constantINS4_4UMMA5MajorELSP_0EEESQ_NSN_INSO_7ScaleInELSR_0EEESS_EEEEEENS4_6LayoutISC_NS5_IJNSA_ILi0EEESW_SW_EEEEENS5_IJNS4_10UnderscoreESZ_SZ_EEEEENS4_13SM90_TMA_LOADENS4_14ComposedLayoutINS4_7SwizzleILi2ELi4ELi3EEENS4_18smem_ptr_flag_bitsILi8EEENSV_INS5_IJNSA_ILi8EEESF_EEENS5_IJSF_SB_EEEEEEEvNS4_8identityES12_S1C_vS1D_EENS_8epilogue10collective18CollectiveEpilogueINS1F_23Sm100TmaWarpSpecializedILi1ELi1ELi64ELb0ELb0EEEJSG_NS5_IJNSV_ISE_SB_EENSV_ISF_SB_EEEEESH_SI_SH_SI_NS1F_6fusion15FusionCallbacksIS1J_NS1N_17LinearCombinationISH_fSH_fLNS_15FloatRoundStyleE2EEESG_S1M_JEEENS4_5SM1004TMEM4LOAD26SM100_TMEM_LOAD_32dp32b64xES12_S1C_NS4_39AutoVectorizingCopyWithAssumedAlignmentILi128EEENS4_14SM90_TMA_STOREES1C_S1Y_S1Y_EEEvvEEEEvNT_6ParamsE)
        /*0abc*/ 	.short	0x0380
        /*0abe*/ 	.short	0x0800


	//----- nvinfo : EIATTR_SW_WAR
	.align		4
.L_55:
        /*0ac0*/ 	.byte	0x04, 0x36
        /*0ac2*/ 	.short	(.L_57 - .L_56)
.L_56:
        /*0ac4*/ 	.word	0x00000008
.L_57:


//--------------------- .nv.callgraph             --------------------------
	.section	.nv.callgraph,"",@"SHT_CUDA_CALLGRAPH"
	.align	4
	.sectionentsize	8
	.align		4
        /*0000*/ 	.word	0x00000000
	.align		4
        /*0004*/ 	.word	0xffffffff
	.align		4
        /*0008*/ 	.word	index@(_ZN7cutlass13device_kernelINS_4gemm6kernel13GemmUniversalIN4cute5tupleIJiiiiEEENS1_10collective13CollectiveMmaINS1_35MainloopSm100TmaUmmaWarpSpecializedILi17ELi2ELi4ENS5_IJNS4_1CILi1EEESB_SB_EEEEENS5_IJNSA_ILi128EEENSA_ILi64EEESF_EEENS_12float_e5m2_tENS5_IJlSB_lEEESH_SI_NS4_8TiledMMAINS4_8MMA_AtomIJNS4_10MMA_TraitsINS4_19SM100_MMA_F8F6F4_SSEJSH_SH_fSE_SF_NS4_17integral_constantINS4_4UMMA5MajorELSP_0EEESQ_NSN_INSO_7ScaleInELSR_0EEESS_EEEEEENS4_6LayoutISC_NS5_IJNSA_ILi0EEESW_SW_EEEEENS5_IJNS4_10UnderscoreESZ_SZ_EEEEENS4_13SM90_TMA_LOADENS4_14ComposedLayoutINS4_7SwizzleILi2ELi4ELi3EEENS4_18smem_ptr_flag_bitsILi8EEENSV_INS5_IJNSA_ILi8EEESF_EEENS5_IJSF_SB_EEEEEEEvNS4_8identityES12_S1C_vS1D_EENS_8epilogue10collective18CollectiveEpilogueINS1F_23Sm100TmaWarpSpecializedILi1ELi1ELi64ELb0ELb0EEEJSG_NS5_IJNSV_ISE_SB_EENSV_ISF_SB_EEEEESH_SI_SH_SI_NS1F_6fusion15FusionCallbacksIS1J_NS1N_17LinearCombinationISH_fSH_fLNS_15FloatRoundStyleE2EEESG_S1M_JEEENS4_5SM1004TMEM4LOAD26SM100_TMEM_LOAD_32dp32b64xES12_S1C_NS4_39AutoVectorizingCopyWithAssumedAlignmentILi128EEENS4_14SM90_TMA_STOREES1C_S1Y_S1Y_EEEvvEEEEvNT_6ParamsE)
	.align		4
        /*000c*/ 	.word	index@(__assertfail)
	.align		4
        /*0010*/ 	.word	0x00000000
	.align		4
        /*0014*/ 	.word	0xfffffffe
	.align		4
        /*0018*/ 	.word	0x00000000
	.align		4
        /*001c*/ 	.word	0xfffffffd
	.align		4
        /*0020*/ 	.word	0x00000000
	.align		4
        /*0024*/ 	.word	0xfffffffc


//--------------------- .nv.constant4             --------------------------
	.section	.nv.constant4,"a",@progbits
	.align	8
	.align		8
.nv.constant4:
        /*0000*/ 	.dword	__assertfail
	.align		8
        /*0008*/ 	.dword	__unnamed_1
	.align		8
        /*0010*/ 	.dword	__unnamed_2
	.align		8
        /*0018*/ 	.dword	_ZN40_INTERNAL_0b46090e_4_k_cu_535c1fae_324924cuda3std3__45__cpo5beginE
	.align		8
        /*0020*/ 	.dword	_ZN40_INTERNAL_0b46090e_4_k_cu_535c1fae_324924cuda3std3__45__cpo3endE
	.align		8
        /*0028*/ 	.dword	_ZN40_INTERNAL_0b46090e_4_k_cu_535c1fae_324924cuda3std3__45__cpo6cbeginE
	.align		8
        /*0030*/ 	.dword	_ZN40_INTERNAL_0b46090e_4_k_cu_535c1fae_324924cuda3std3__45__cpo4cendE
	.align		8
        /*0038*/ 	.dword	_ZN40_INTERNAL_0b46090e_4_k_cu_535c1fae_324924cuda3std3__442_GLOBAL__N__0b46090e_4_k_cu_535c1fae_324926ignoreE
	.align		8
        /*0040*/ 	.dword	_ZN40_INTERNAL_0b46090e_4_k_cu_535c1fae_324924cuda3std3__419piecewise_constructE
	.align		8
        /*0048*/ 	.dword	_ZN40_INTERNAL_0b46090e_4_k_cu_535c1fae_324924cuda3std3__48in_placeE
	.align		8
        /*0050*/ 	.dword	_ZN40_INTERNAL_0b46090e_4_k_cu_535c1fae_324924cuda3std6ranges3__45__cpo4swapE
	.align		8
        /*0058*/ 	.dword	_ZN40_INTERNAL_0b46090e_4_k_cu_535c1fae_324924cuda3std6ranges3__45__cpo9iter_moveE
	.align		8
        /*0060*/ 	.dword	_ZN40_INTERNAL_0b46090e_4_k_cu_535c1fae_324924cute7productE
	.align		8
        /*0068*/ 	.dword	_ZN40_INTERNAL_0b46090e_4_k_cu_535c1fae_324924cute1_E
	.align		8
        /*0070*/ 	.dword	$str$25
	.align		8
        /*0078*/ 	.dword	$str$26
	.align		8
        /*0080*/ 	.dword	$str$27
	.align		8
        /*0088*/ 	.dword	$str$28


//--------------------- .text._ZN7cutlass13device_kernelINS_4gemm6kernel13GemmUniversalIN4cute5tupleIJiiiiEEENS1_10collective13CollectiveMmaINS1_35MainloopSm100TmaUmmaWarpSpecializedILi17ELi2ELi4ENS5_IJNS4_1CILi1EEESB_SB_EEEEENS5_IJNSA_ILi128EEENSA_ILi64EEESF_EEENS_12float_e5m2_tENS5_IJlSB_lEEESH_SI_NS4_8TiledMMAINS4_8MMA_AtomIJNS4_10MMA_TraitsINS4_19SM100_MMA_F8F6F4_SSEJSH_SH_fSE_SF_NS4_17integral_constantINS4_4UMMA5MajorELSP_0EEESQ_NSN_INSO_7ScaleInELSR_0EEESS_EEEEEENS4_6LayoutISC_NS5_IJNSA_ILi0EEESW_SW_EEEEENS5_IJNS4_10UnderscoreESZ_SZ_EEEEENS4_13SM90_TMA_LOADENS4_14ComposedLayoutINS4_7SwizzleILi2ELi4ELi3EEENS4_18smem_ptr_flag_bitsILi8EEENSV_INS5_IJNSA_ILi8EEESF_EEENS5_IJSF_SB_EEEEEEEvNS4_8identityES12_S1C_vS1D_EENS_8epilogue10collective18CollectiveEpilogueINS1F_23Sm100TmaWarpSpecializedILi1ELi1ELi64ELb0ELb0EEEJSG_NS5_IJNSV_ISE_SB_EENSV_ISF_SB_EEEEESH_SI_SH_SI_NS1F_6fusion15FusionCallbacksIS1J_NS1N_17LinearCombinationISH_fSH_fLNS_15FloatRoundStyleE2EEESG_S1M_JEEENS4_5SM1004TMEM4LOAD26SM100_TMEM_LOAD_32dp32b64xES12_S1C_NS4_39AutoVectorizingCopyWithAssumedAlignmentILi128EEENS4_14SM90_TMA_STOREES1C_S1Y_S1Y_EEEvvEEEEvNT_6ParamsE --------------------------
	.section	.text._ZN7cutlass13device_kernelINS_4gemm6kernel13GemmUniversalIN4cute5tupleIJiiiiEEENS1_10collective13CollectiveMmaINS1_35MainloopSm100TmaUmmaWarpSpecializedILi17ELi2ELi4ENS5_IJNS4_1CILi1EEESB_SB_EEEEENS5_IJNSA_ILi128EEENSA_ILi64EEESF_EEENS_12float_e5m2_tENS5_IJlSB_lEEESH_SI_NS4_8TiledMMAINS4_8MMA_AtomIJNS4_10MMA_TraitsINS4_19SM100_MMA_F8F6F4_SSEJSH_SH_fSE_SF_NS4_17integral_constantINS4_4UMMA5MajorELSP_0EEESQ_NSN_INSO_7ScaleInELSR_0EEESS_EEEEEENS4_6LayoutISC_NS5_IJNSA_ILi0EEESW_SW_EEEEENS5_IJNS4_10UnderscoreESZ_SZ_EEEEENS4_13SM90_TMA_LOADENS4_14ComposedLayoutINS4_7SwizzleILi2ELi4ELi3EEENS4_18smem_ptr_flag_bitsILi8EEENSV_INS5_IJNSA_ILi8EEESF_EEENS5_IJSF_SB_EEEEEEEvNS4_8identityES12_S1C_vS1D_EENS_8epilogue10collective18CollectiveEpilogueINS1F_23Sm100TmaWarpSpecializedILi1ELi1ELi64ELb0ELb0EEEJSG_NS5_IJNSV_ISE_SB_EENSV_ISF_SB_EEEEESH_SI_SH_SI_NS1F_6fusion15FusionCallbacksIS1J_NS1N_17LinearCombinationISH_fSH_fLNS_15FloatRoundStyleE2EEESG_S1M_JEEENS4_5SM1004TMEM4LOAD26SM100_TMEM_LOAD_32dp32b64xES12_S1C_NS4_39AutoVectorizingCopyWithAssumedAlignmentILi128EEENS4_14SM90_TMA_STOREES1C_S1Y_S1Y_EEEvvEEEEvNT_6ParamsE,"ax",@progbits
	.align	128
.text._ZN7cutlass13device_kernelINS_4gemm6kernel13GemmUniversalIN4cute5tupleIJiiiiEEENS1_10collective13CollectiveMmaINS1_35MainloopSm100TmaUmmaWarpSpecializedILi17ELi2ELi4ENS5_IJNS4_1CILi1EEESB_SB_EEEEENS5_IJNSA_ILi128EEENSA_ILi64EEESF_EEENS_12float_e5m2_tENS5_IJlSB_lEEESH_SI_NS4_8TiledMMAINS4_8MMA_AtomIJNS4_10MMA_TraitsINS4_19SM100_MMA_F8F6F4_SSEJSH_SH_fSE_SF_NS4_17integral_constantINS4_4UMMA5MajorELSP_0EEESQ_NSN_INSO_7ScaleInELSR_0EEESS_EEEEEENS4_6LayoutISC_NS5_IJNSA_ILi0EEESW_SW_EEEEENS5_IJNS4_10UnderscoreESZ_SZ_EEEEENS4_13SM90_TMA_LOADENS4_14ComposedLayoutINS4_7SwizzleILi2ELi4ELi3EEENS4_18smem_ptr_flag_bitsILi8EEENSV_INS5_IJNSA_ILi8EEESF_EEENS5_IJSF_SB_EEEEEEEvNS4_8identityES12_S1C_vS1D_EENS_8epilogue10collective18CollectiveEpilogueINS1F_23Sm100TmaWarpSpecializedILi1ELi1ELi64ELb0ELb0EEEJSG_NS5_IJNSV_ISE_SB_EENSV_ISF_SB_EEEEESH_SI_SH_SI_NS1F_6fusion15FusionCallbacksIS1J_NS1N_17LinearCombinationISH_fSH_fLNS_15FloatRoundStyleE2EEESG_S1M_JEEENS4_5SM1004TMEM4LOAD26SM100_TMEM_LOAD_32dp32b64xES12_S1C_NS4_39AutoVectorizingCopyWithAssumedAlignmentILi128EEENS4_14SM90_TMA_STOREES1C_S1Y_S1Y_EEEvvEEEEvNT_6ParamsE:
        .type           _ZN7cutlass13device_kernelINS_4gemm6kernel13GemmUniversalIN4cute5tupleIJiiiiEEENS1_10collective13CollectiveMmaINS1_35MainloopSm100TmaUmmaWarpSpecializedILi17ELi2ELi4ENS5_IJNS4_1CILi1EEESB_SB_EEEEENS5_IJNSA_ILi128EEENSA_ILi64EEESF_EEENS_12float_e5m2_tENS5_IJlSB_lEEESH_SI_NS4_8TiledMMAINS4_8MMA_AtomIJNS4_10MMA_TraitsINS4_19SM100_MMA_F8F6F4_SSEJSH_SH_fSE_SF_NS4_17integral_constantINS4_4UMMA5MajorELSP_0EEESQ_NSN_INSO_7ScaleInELSR_0EEESS_EEEEEENS4_6LayoutISC_NS5_IJNSA_ILi0EEESW_SW_EEEEENS5_IJNS4_10UnderscoreESZ_SZ_EEEEENS4_13SM90_TMA_LOADENS4_14ComposedLayoutINS4_7SwizzleILi2ELi4ELi3EEENS4_18smem_ptr_flag_bitsILi8EEENSV_INS5_IJNSA_ILi8EEESF_EEENS5_IJSF_SB_EEEEEEEvNS4_8identityES12_S1C_vS1D_EENS_8epilogue10collective18CollectiveEpilogueINS1F_23Sm100TmaWarpSpecializedILi1ELi1ELi64ELb0ELb0EEEJSG_NS5_IJNSV_ISE_SB_EENSV_ISF_SB_EEEEESH_SI_SH_SI_NS1F_6fusion15FusionCallbacksIS1J_NS1N_17LinearCombinationISH_fSH_fLNS_15FloatRoundStyleE2EEESG_S1M_JEEENS4_5SM1004TMEM4LOAD26SM100_TMEM_LOAD_32dp32b64xES12_S1C_NS4_39AutoVectorizingCopyWithAssumedAlignmentILi128EEENS4_14SM90_TMA_STOREES1C_S1Y_S1Y_EEEvvEEEEvNT_6ParamsE,@function
        .size           _ZN7cutlass13device_kernelINS_4gemm6kernel13GemmUniversalIN4cute5tupleIJiiiiEEENS1_10collective13CollectiveMmaINS1_35MainloopSm100TmaUmmaWarpSpecializedILi17ELi2ELi4ENS5_IJNS4_1CILi1EEESB_SB_EEEEENS5_IJNSA_ILi128EEENSA_ILi64EEESF_EEENS_12float_e5m2_tENS5_IJlSB_lEEESH_SI_NS4_8TiledMMAINS4_8MMA_AtomIJNS4_10MMA_TraitsINS4_19SM100_MMA_F8F6F4_SSEJSH_SH_fSE_SF_NS4_17integral_constantINS4_4UMMA5MajorELSP_0EEESQ_NSN_INSO_7ScaleInELSR_0EEESS_EEEEEENS4_6LayoutISC_NS5_IJNSA_ILi0EEESW_SW_EEEEENS5_IJNS4_10UnderscoreESZ_SZ_EEEEENS4_13SM90_TMA_LOADENS4_14ComposedLayoutINS4_7SwizzleILi2ELi4ELi3EEENS4_18smem_ptr_flag_bitsILi8EEENSV_INS5_IJNSA_ILi8EEESF_EEENS5_IJSF_SB_EEEEEEEvNS4_8identityES12_S1C_vS1D_EENS_8epilogue10collective18CollectiveEpilogueINS1F_23Sm100TmaWarpSpecializedILi1ELi1ELi64ELb0ELb0EEEJSG_NS5_IJNSV_ISE_SB_EENSV_ISF_SB_EEEEESH_SI_SH_SI_NS1F_6fusion15FusionCallbacksIS1J_NS1N_17LinearCombinationISH_fSH_fLNS_15FloatRoundStyleE2EEESG_S1M_JEEENS4_5SM1004TMEM4LOAD26SM100_TMEM_LOAD_32dp32b64xES12_S1C_NS4_39AutoVectorizingCopyWithAssumedAlignmentILi128EEENS4_14SM90_TMA_STOREES1C_S1Y_S1Y_EEEvvEEEEvNT_6ParamsE,(.L_x_168 - _ZN7cutlass13device_kernelINS_4gemm6kernel13GemmUniversalIN4cute5tupleIJiiiiEEENS1_10collective13CollectiveMmaINS1_35MainloopSm100TmaUmmaWarpSpecializedILi17ELi2ELi4ENS5_IJNS4_1CILi1EEESB_SB_EEEEENS5_IJNSA_ILi128EEENSA_ILi64EEESF_EEENS_12float_e5m2_tENS5_IJlSB_lEEESH_SI_NS4_8TiledMMAINS4_8MMA_AtomIJNS4_10MMA_TraitsINS4_19SM100_MMA_F8F6F4_SSEJSH_SH_fSE_SF_NS4_17integral_constantINS4_4UMMA5MajorELSP_0EEESQ_NSN_INSO_7ScaleInELSR_0EEESS_EEEEEENS4_6LayoutISC_NS5_IJNSA_ILi0EEESW_SW_EEEEENS5_IJNS4_10UnderscoreESZ_SZ_EEEEENS4_13SM90_TMA_LOADENS4_14ComposedLayoutINS4_7SwizzleILi2ELi4ELi3EEENS4_18smem_ptr_flag_bitsILi8EEENSV_INS5_IJNSA_ILi8EEESF_EEENS5_IJSF_SB_EEEEEEEvNS4_8identityES12_S1C_vS1D_EENS_8epilogue10collective18CollectiveEpilogueINS1F_23Sm100TmaWarpSpecializedILi1ELi1ELi64ELb0ELb0EEEJSG_NS5_IJNSV_ISE_SB_EENSV_ISF_SB_EEEEESH_SI_SH_SI_NS1F_6fusion15FusionCallbacksIS1J_NS1N_17LinearCombinationISH_fSH_fLNS_15FloatRoundStyleE2EEESG_S1M_JEEENS4_5SM1004TMEM4LOAD26SM100_TMEM_LOAD_32dp32b64xES12_S1C_NS4_39AutoVectorizingCopyWithAssumedAlignmentILi128EEENS4_14SM90_TMA_STOREES1C_S1Y_S1Y_EEEvvEEEEvNT_6ParamsE)
        .other          _ZN7cutlass13device_kernelINS_4gemm6kernel13GemmUniversalIN4cute5tupleIJiiiiEEENS1_10collective13CollectiveMmaINS1_35MainloopSm100TmaUmmaWarpSpecializedILi17ELi2ELi4ENS5_IJNS4_1CILi1EEESB_SB_EEEEENS5_IJNSA_ILi128EEENSA_ILi64EEESF_EEENS_12float_e5m2_tENS5_IJlSB_lEEESH_SI_NS4_8TiledMMAINS4_8MMA_AtomIJNS4_10MMA_TraitsINS4_19SM100_MMA_F8F6F4_SSEJSH_SH_fSE_SF_NS4_17integral_constantINS4_4UMMA5MajorELSP_0EEESQ_NSN_INSO_7ScaleInELSR_0EEESS_EEEEEENS4_6LayoutISC_NS5_IJNSA_ILi0EEESW_SW_EEEEENS5_IJNS4_10UnderscoreESZ_SZ_EEEEENS4_13SM90_TMA_LOADENS4_14ComposedLayoutINS4_7SwizzleILi2ELi4ELi3EEENS4_18smem_ptr_flag_bitsILi8EEENSV_INS5_IJNSA_ILi8EEESF_EEENS5_IJSF_SB_EEEEEEEvNS4_8identityES12_S1C_vS1D_EENS_8epilogue10collective18CollectiveEpilogueINS1F_23Sm100TmaWarpSpecializedILi1ELi1ELi64ELb0ELb0EEEJSG_NS5_IJNSV_ISE_SB_EENSV_ISF_SB_EEEEESH_SI_SH_SI_NS1F_6fusion15FusionCallbacksIS1J_NS1N_17LinearCombinationISH_fSH_fLNS_15FloatRoundStyleE2EEESG_S1M_JEEENS4_5SM1004TMEM4LOAD26SM100_TMEM_LOAD_32dp32b64xES12_S1C_NS4_39AutoVectorizingCopyWithAssumedAlignmentILi128EEENS4_14SM90_TMA_STOREES1C_S1Y_S1Y_EEEvvEEEEvNT_6ParamsE,@"STO_CUDA_ENTRY STV_DEFAULT"
_ZN7cutlass13device_kernelINS_4gemm6kernel13GemmUniversalIN4cute5tupleIJiiiiEEENS1_10collective13CollectiveMmaINS1_35MainloopSm100TmaUmmaWarpSpecializedILi17ELi2ELi4ENS5_IJNS4_1CILi1EEESB_SB_EEEEENS5_IJNSA_ILi128EEENSA_ILi64EEESF_EEENS_12float_e5m2_tENS5_IJlSB_lEEESH_SI_NS4_8TiledMMAINS4_8MMA_AtomIJNS4_10MMA_TraitsINS4_19SM100_MMA_F8F6F4_SSEJSH_SH_fSE_SF_NS4_17integral_constantINS4_4UMMA5MajorELSP_0EEESQ_NSN_INSO_7ScaleInELSR_0EEESS_EEEEEENS4_6LayoutISC_NS5_IJNSA_ILi0EEESW_SW_EEEEENS5_IJNS4_10UnderscoreESZ_SZ_EEEEENS4_13SM90_TMA_LOADENS4_14ComposedLayoutINS4_7SwizzleILi2ELi4ELi3EEENS4_18smem_ptr_flag_bitsILi8EEENSV_INS5_IJNSA_ILi8EEESF_EEENS5_IJSF_SB_EEEEEEEvNS4_8identityES12_S1C_vS1D_EENS_8epilogue10collective18CollectiveEpilogueINS1F_23Sm100TmaWarpSpecializedILi1ELi1ELi64ELb0ELb0EEEJSG_NS5_IJNSV_ISE_SB_EENSV_ISF_SB_EEEEESH_SI_SH_SI_NS1F_6fusion15FusionCallbacksIS1J_NS1N_17LinearCombinationISH_fSH_fLNS_15FloatRoundStyleE2EEESG_S1M_JEEENS4_5SM1004TMEM4LOAD26SM100_TMEM_LOAD_32dp32b64xES12_S1C_NS4_39AutoVectorizingCopyWithAssumedAlignmentILi128EEENS4_14SM90_TMA_STOREES1C_S1Y_S1Y_EEEvvEEEEvNT_6ParamsE:
[----:B------:R-:W1:Y:S01]  /*0000*/  LDC R1, c[0x0][0x37c] ;  /* 0x0000df00ff017b82 */ /* 0x000e620000000800 */
[----:B------:R-:W2:Y:S01]  /*0010*/  S2R R166, SR_TID.X ;  /* 0x0000000000a67919 */ /* 0x000ea20000002100 */
[----:B------:R-:W3:Y:S01]  /*0020*/  LDCU.64 UR4, c[0x0][0x890] ;  /* 0x00011200ff0477ac */ /* 0x000ee20008000a00 */
[----:B------:R-:W-:Y:S02]  /*0030*/  PRMT R164, RZ, 0x7610, R164 ;  /* 0x00007610ffa47816 */ /* 0x000fe400000000a4 */
[----:B------:R-:W-:Y:S01]  /*0040*/  ELECT P5, URZ, PT ;  /* 0x0000000000ff782f */ /* 0x000fe200038a0000 */
[----:B------:R-:W4:Y:S01]  /*0050*/  LDCU.64 UR40, c[0x0][0x358] ;  /* 0x00006b00ff2877ac */ /* 0x000f220008000a00 */
[----:B---3--:R-:W-:-:S04]  /*0060*/  UISETP.NE.U32.AND UP0, UPT, UR4, URZ, UPT ;  /* 0x000000ff0400728c */ /* 0x008fc8000bf05070 */
[----:B------:R-:W-:Y:S01]  /*0070*/  UISETP.NE.AND.EX UP0, UPT, UR5, URZ, UPT, UP0 ;  /* 0x000000ff0500728c */ /* 0x000fe2000bf05300 */
[----:B--2---:R-:W-:-:S05]  /*0080*/  SHF.R.U32.HI R169, RZ, 0x5, R166 ;  /* 0x00000005ffa97819 */ /* 0x004fca00000116a6 */
[----:B------:R-:W2:Y:S02]  /*0090*/  SHFL.IDX PT, R0, R169, RZ, 0x1f ;  /* 0x00001fffa9007589 */ /* 0x000ea400000e0000 */
[----:B--2---:R-:W-:Y:S01]  /*00a0*/  R2UR UR8, R0 ;  /* 0x00000000000872ca */ /* 0x004fe200000e0000 */
[----:B-1--4-:R-:W-:-:S14]  /*00b0*/  BRA.U UP0, `(.L_x_0) ;  /* 0x00000001002c7547 */ /* 0x012fdc000b800000 */
[----:B------:R-:W1:Y:S02]  /*00c0*/  LDCU.64 UR6, c[0x0][0x888] ;  /* 0x00011100ff0677ac */ /* 0x000e640008000a00 */
[----:B-1----:R-:W-:-:S04]  /*00d0*/  UISETP.NE.U32.AND UP0, UPT, UR6, URZ, UPT ;  /* 0x000000ff0600728c */ /* 0x002fc8000bf05070 */
[----:B------:R-:W-:-:S09]  /*00e0*/  UISETP.NE.AND.EX UP0, UPT, UR7, URZ, UPT, UP0 ;  /* 0x000000ff0700728c */ /* 0x000fd2000bf05300 */
[----:B------:R-:W-:Y:S05]  /*00f0*/  BRA.U !UP0, `(.L_x_1) ;  /* 0x0000000108107547 */ /* 0x000fea000b800000 */
[----:B------:R-:W1:Y:S02]  /*0100*/  LDC.64 R2, c[0x0][0x888] ;  /* 0x00022200ff027b82 */ /* 0x000e640000000a00 */
[----:B-1----:R1:W5:Y:S01]  /*0110*/  LDG.E R81, desc[UR40][R2.64] ;  /* 0x0000002802517981 */ /* 0x002362000c1e1900 */
[----:B------:R-:W-:Y:S01]  /*0120*/  HFMA2 R164, -RZ, RZ, 0, 5.9604644775390625e-08 ;  /* 0x00000001ffa47431 */ /* 0x000fe200000001ff */
[----:B------:R-:W-:Y:S05]  /*0130*/  BRA `(.L_x_0) ;  /* 0x00000000000c7947 */ /* 0x000fea0003800000 */
.L_x_1:
[----:B------:R-:W1:Y:S01]  /*0140*/  LDCU UR6, c[0x0][0x880] ;  /* 0x00011000ff0677ac */ /* 0x000e620008000800 */
[----:B------:R-:W-:Y:S01]  /*0150*/  HFMA2 R164, -RZ, RZ, 0, 5.9604644775390625e-08 ;  /* 0x00000001ffa47431 */ /* 0x000fe200000001ff */
[----:B-1----:R-:W-:-:S07]  /*0160*/  MOV R81, UR6 ;  /* 0x0000000600517c02 */ /* 0x002fce0008000f00 */
.L_x_0:
[----:B------:R-:W2:Y:S02]  /*0170*/  LDCU.64 UR6, c[0x0][0x8b0] ;  /* 0x00011600ff0677ac */ /* 0x000ea40008000a00 */
[----:B--2---:R-:W-:-:S04]  /*0180*/  UISETP.NE.U32.AND UP0, UPT, UR6, URZ, UPT ;  /* 0x000000ff0600728c */ /* 0x004fc8000bf05070 */
[----:B------:R-:W-:-:S09]  /*0190*/  UISETP.NE.AND.EX UP0, UPT, UR7, URZ, UPT, UP0 ;  /* 0x000000ff0700728c */ /* 0x000fd2000bf05300 */
[----:B------:R-:W-:Y:S05]  /*01a0*/  BRA.U UP0, `(.L_x_2) ;  /* 0x0000000100247547 */ /* 0x000fea000b800000 */
[----:B------:R-:W2:Y:S02]  /*01b0*/  LDCU.64 UR6, c[0x0][0x8a8] ;  /* 0x00011500ff0677ac */ /* 0x000ea40008000a00 */
[----:B--2---:R-:W-:-:S04]  /*01c0*/  UISETP.NE.U32.AND UP0, UPT, UR6, URZ, UPT ;  /* 0x000000ff0600728c */ /* 0x004fc8000bf05070 */
[----:B------:R-:W-:-:S09]  /*01d0*/  UISETP.NE.AND.EX UP0, UPT, UR7, URZ, UPT, UP0 ;  /* 0x000000ff0700728c */ /* 0x000fd2000bf05300 */
[----:B------:R-:W-:Y:S05]  /*01e0*/  BRA.U !UP0, `(.L_x_3) ;  /* 0x00000001080c7547 */ /* 0x000fea000b800000 */
[----:B------:R-:W2:Y:S02]  /*01f0*/  LDC.64 R78, c[0x0][0x8a8] ;  /* 0x00022a00ff4e7b82 */ /* 0x000ea40000000a00 */
[----:B--2---:R2:W5:Y:S01]  /*0200*/  LDG.E R78, desc[UR40][R78.64] ;  /* 0x000000284e4e7981 */ /* 0x004562000c1e1900 */
[----:B------:R-:W-:Y:S05]  /*0210*/  BRA `(.L_x_2) ;  /* 0x0000000000087947 */ /* 0x000fea0003800000 */
.L_x_3:
[----:B------:R-:W2:Y:S02]  /*0220*/  LDCU UR6, c[0x0][0x8a0] ;  /* 0x00011400ff0677ac */ /* 0x000ea40008000800 */
[----:B--2---:R-:W-:Y:S02]  /*0230*/  MOV R78, UR6 ;  /* 0x00000006004e7c02 */ /* 0x004fe40008000f00 */
.L_x_2:
[----:B------:R-:W-:Y:S01]  /*0240*/  IMAD.U32 R0, RZ, RZ, UR8 ;  /* 0x00000008ff007e24 */ /* 0x000fe2000f8e00ff */
[----:B------:R-:W-:Y:S04]  /*0250*/  BSSY.RECONVERGENT B0, `(.L_x_4) ;  /* 0x000000c000007945 */ /* 0x000fe80003800200 */
[C---:B------:R-:W-:Y:S02]  /*0260*/  ISETP.NE.OR P1, PT, R0.reuse, 0x1, !P5 ;  /* 0x000000010000780c */ /* 0x040fe40006f25670 */
[----:B------:R-:W-:-:S11]  /*0270*/  ISETP.NE.OR P0, PT, R0, 0x3, !P5 ;  /* 0x000000030000780c */ /* 0x000fd60006f05670 */
[----:B------:R-:W-:Y:S05]  /*0280*/  @P1 BRA `(.L_x_5) ;  /* 0x0000000000201947 */ /* 0x000fea0003800000 */
[----:B------:R-:W3:Y:S02]  /*0290*/  LDCU.64 UR6, c[0x0][0x348] ;  /* 0x00006900ff0677ac */ /* 0x000ee40008000a00 */
[----:B---3--:R-:W-:Y:S02]  /*02a0*/  UIADD3 UR10, UP1, UPT, UR6, 0x80, URZ ;  /* 0x00000080060a7890 */ /* 0x008fe4000ff3e0ff */
[----:B------:R-:W-:Y:S02]  /*02b0*/  UIADD3 UR6, UP0, UPT, UR6, 0x180, URZ ;  /* 0x0000018006067890 */ /* 0x000fe4000ff1e0ff */
[----:B------:R-:W-:Y:S02]  /*02c0*/  UIADD3.X UR11, UPT, UPT, URZ, UR7, URZ, UP1, !UPT ;  /* 0x00000007ff0b7290 */ /* 0x000fe40008ffe4ff */
[----:B------:R-:W-:-:S07]  /*02d0*/  UIADD3.X UR7, UPT, UPT, URZ, UR7, URZ, UP0, !UPT ;  /* 0x00000007ff077290 */ /* 0x000fce00087fe4ff */
[----:B------:R3:W-:Y:S02]  /*02e0*/  UTMACCTL.PF [UR10] ;  /* 0x000000000a0079b9 */ /* 0x0007e40008040000 */
[----:B------:R3:W-:Y:S02]  /*02f0*/  UTMACCTL.PF [UR6] ;  /* 0x00000000060079b9 */ /* 0x0007e40008040000 */
[----:B---3--:R-:W-:Y:S01]  /*0300*/  NOP ;  /* 0x0000000000007918 */ /* 0x008fe20000000000 */
.L_x_5:
[----:B------:R-:W-:Y:S05]  /*0310*/  BSYNC.RECONVERGENT B0 ;  /* 0x0000000000007941 */ /* 0x000fea0003800200 */
.L_x_4:
[----:B------:R-:W-:Y:S04]  /*0320*/  BSSY.RECONVERGENT B0, `(.L_x_6) ;  /* 0x000000a000007945 */ /* 0x000fe80003800200 */
        /* <DEDUP_REMOVED lines=9> */
.L_x_7:
[----:B------:R-:W-:Y:S05]  /*03c0*/  BSYNC.RECONVERGENT B0 ;  /* 0x0000000000007941 */ /* 0x000fea0003800200 */
.L_x_6:
[----:B------:R-:W3:Y:S01]  /*03d0*/  LDCU.64 UR6, c[0x0][0x888] ;  /* 0x00011100ff0677ac */ /* 0x000ee20008000a00 */
[----:B------:R-:W-:Y:S02]  /*03e0*/  UISETP.EQ.U32.AND UP1, UPT, UR4, URZ, UPT ;  /* 0x000000ff0400728c */ /* 0x000fe4000bf22070 */
[----:B------:R-:W-:Y:S02]  /*03f0*/  UPLOP3.LUT UP2, UPT, UPT, UPT, UPT, 0x80, 0x8 ;  /* 0x000000000008789c */ /* 0x000fe40003f4f070 */
[----:B---3--:R-:W-:-:S04]  /*0400*/  UISETP.NE.U32.AND UP0, UPT, UR6, URZ, UPT ;  /* 0x000000ff0600728c */ /* 0x008fc8000bf05070 */
[----:B------:R-:W-:-:S04]  /*0410*/  UISETP.NE.AND.EX UP0, UPT, UR7, URZ, UPT, UP0 ;  /* 0x000000ff0700728c */ /* 0x000fc8000bf05300 */
[----:B------:R-:W-:-:S04]  /*0420*/  UISETP.EQ.OR.EX UP3, UPT, UR5, URZ, !UP0, UP1 ;  /* 0x000000ff0500728c */ /* 0x000fc8000c762710 */
[----:B------:R-:W-:-:S05]  /*0430*/  UP2UR UR44, UPR, URZ, 0x8 ;  /* 0x00000008ff2c7883 */ /* 0x000fca0008000000 */
[----:B------:R-:W-:Y:S07]  /*0440*/  BRA.U !UP3, `(.L_x_8) ;  /* 0x000000010b207547 */ /* 0x000fee000b800000 */
[----:B------:R-:W-:Y:S01]  /*0450*/  UISETP.NE.U32.AND UP2, UPT, UR4, URZ, UPT ;  /* 0x000000ff0400728c */ /* 0x000fe2000bf45070 */
[----:B-----5:R-:W-:Y:S01]  /*0460*/  FSETP.NEU.AND P0, PT, R81, RZ, PT ;  /* 0x000000ff5100720b */ /* 0x020fe20003f0d000 */
[----:B------:R-:W-:Y:S02]  /*0470*/  USEL UR4, URZ, 0xffffffff, UP0 ;  /* 0xffffffffff047887 */ /* 0x000fe40008000000 */
[----:B------:R-:W-:-:S10]  /*0480*/  UISETP.NE.AND.EX UP2, UPT, UR5, URZ, UPT, UP2 ;  /* 0x000000ff0500728c */ /* 0x000fd4000bf45320 */
[----:B------:R-:W-:Y:S01]  /*0490*/  VOTEU.ANY UP1, P0 ;  /* 0x0000000000ff7886 */ /* 0x000fe20000020100 */
[----:B------:R-:W-:-:S04]  /*04a0*/  @!UP2 USEL UR4, URZ, 0xffffffff, UP1 ;  /* 0xffffffffff04a887 */ /* 0x000fc80008800000 */
[----:B------:R-:W-:-:S04]  /*04b0*/  ULOP3.LUT UR4, UR4, 0x1, URZ, 0xc0, !UPT ;  /* 0x0000000104047892 */ /* 0x000fc8000f8ec0ff */
[----:B------:R-:W-:-:S11]  /*04c0*/  UISETP.NE.U32.AND UP2, UPT, UR4, 0x1, UPT ;  /* 0x000000010400788c */ /* 0x000fd6000bf45070 */
.L_x_8:
[----:B-1----:R-:W1:Y:S01]  /*04d0*/  SHFL.IDX PT, R2, R169, RZ, 0x1f ;  /* 0x00001fffa9027589 */ /* 0x002e6200000e0000 */
[----:B------:R-:W-:-:S04]  /*04e0*/  UISETP.NE.AND UP1, UPT, UR8, 0x2, UPT ;  /* 0x000000020800788c */ /* 0x000fc8000bf25270 */
[----:B------:R-:W-:Y:S01]  /*04f0*/  USEL UR13, URZ, 0x1, UP1 ;  /* 0x00000001ff0d7887 */ /* 0x000fe20008800000 */
[----:B-1----:R-:W-:-:S13]  /*0500*/  ISETP.NE.AND P0, PT, R2, RZ, PT ;  /* 0x000000ff0200720c */ /* 0x002fda0003f05270 */
[----:B------:R-:W-:Y:S05]  /*0510*/  @P0 BRA `(.L_x_9) ;  /* 0x0000000000bc0947 */ /* 0x000fea0003800000 */
[----:B------:R-:W-:Y:S01]  /*0520*/  ELECT P0, URZ, PT ;  /* 0x0000000000ff782f */ /* 0x000fe20003800000 */
[----:B------:R-:W-:-:S12]  /*0530*/  BSSY.RECONVERGENT B0, `(.L_x_9) ;  /* 0x000002d000007945 */ /* 0x000fd80003800200 */
[----:B------:R-:W-:Y:S05]  /*0540*/  @!P0 BRA `(.L_x_10) ;  /* 0x0000000000ac8947 */ /* 0x000fea0003800000 */
[----:B------:R-:W1:Y:S01]  /*0550*/  S2UR UR5, SR_CgaCtaId ;  /* 0x00000000000579c3 */ /* 0x000e620000008800 */
[----:B------:R-:W-:Y:S01]  /*0560*/  UMOV UR6, 0x400 ;  /* 0x0000040000067882 */ /* 0x000fe20000000000 */
[----:B------:R-:W-:Y:S01]  /*0570*/  UMOV UR4, 0x1 ;  /* 0x0000000100047882 */ /* 0x000fe20000000000 */
[----:B-1----:R-:W-:Y:S02]  /*0580*/  ULEA UR5, UR5, UR6, 0x18 ;  /* 0x0000000605057291 */ /* 0x002fe4000f8ec0ff */
[----:B------:R-:W-:-:S04]  /*0590*/  UIADD3 UR6, UPT, UPT, -UR4, 0x100000, URZ ;  /* 0x0010000004067890 */ /* 0x000fc8000fffe1ff */
[----:B------:R-:W-:Y:S02]  /*05a0*/  USHF.L.U32 UR7, UR6, 0xb, URZ ;  /* 0x0000000b06077899 */ /* 0x000fe400080006ff */
[----:B------:R-:W-:Y:S01]  /*05b0*/  USHF.L.U32 UR6, UR6, 0x1, URZ ;  /* 0x0000000106067899 */ /* 0x000fe200080006ff */
[----:B------:R-:W1:Y:S11]  /*05c0*/  FENCE.VIEW.ASYNC.S ;  /* 0x00000000000073c6 */ /* 0x000e760000000000 */
[----:B-1----:R1:W3:Y:S01]  /*05d0*/  SYNCS.EXCH.64 URZ, [UR5], UR6 ;  /* 0x0000000605ff75b2 */ /* 0x0022e20008000100 */
[----:B------:R1:W4:Y:S01]  /*05e0*/  SYNCS.EXCH.64 URZ, [UR5+0x88], UR6 ;  /* 0x0000880605ff75b2 */ /* 0x0003220008000100 */
[----:B------:R1:W1:Y:S01]  /*05f0*/  SYNCS.EXCH.64 URZ, [UR5+0x8], UR6 ;  /* 0x0000080605ff75b2 */ /* 0x0002620008000100 */
        /* <DEDUP_REMOVED lines=31> */
[----:B---34-:R-:W-:Y:S01]  /*07f0*/  NOP ;  /* 0x0000000000007918 */ /* 0x018fe20000000000 */
.L_x_10:
[----:B-1----:R-:W-:Y:S05]  /*0800*/  BSYNC.RECONVERGENT B0 ;  /* 0x0000000000007941 */ /* 0x002fea0003800200 */
.L_x_9:
[----:B------:R-:W1:Y:S01]  /*0810*/  SHFL.IDX PT, R2, R169, RZ, 0x1f ;  /* 0x00001fffa9027589 */ /* 0x000e6200000e0000 */
[----:B------:R-:W-:Y:S01]  /*0820*/  NOP ;  /* 0x0000000000007918 */ /* 0x000fe20000000000 */
[----:B-1----:R-:W-:-:S13]  /*0830*/  ISETP.NE.AND P0, PT, R2, 0x1, PT ;  /* 0x000000010200780c */ /* 0x002fda0003f05270 */
[----:B------:R-:W-:Y:S05]  /*0840*/  @P0 BRA `(.L_x_11) ;  /* 0x0000000000400947 */ /* 0x000fea0003800000 */
[----:B------:R-:W1:Y:S01]  /*0850*/  S2UR UR6, SR_CgaCtaId ;  /* 0x00000000000679c3 */ /* 0x000e620000008800 */
[----:B------:R-:W-:Y:S01]  /*0860*/  UMOV UR7, 0x400 ;  /* 0x0000040000077882 */ /* 0x000fe20000000000 */
[----:B------:R-:W-:Y:S01]  /*0870*/  UMOV UR5, 0x20 ;  /* 0x0000002000057882 */ /* 0x000fe20000000000 */
[----:B------:R-:W-:Y:S01]  /*0880*/  UMOV UR4, 0x80 ;  /* 0x0000008000047882 */ /* 0x000fe20000000000 */
[----:B------:R-:W-:-:S04]  /*0890*/  UIADD3 UR10, UPT, UPT, -UR5, 0x100000, URZ ;  /* 0x00100000050a7890 */ /* 0x000fc8000fffe1ff */
[----:B------:R-:W-:Y:S02]  /*08a0*/  USHF.L.U32 UR11, UR10, 0xb, URZ ;  /* 0x0000000b0a0b7899 */ /* 0x000fe400080006ff */
[----:B------:R-:W-:Y:S02]  /*08b0*/  USHF.L.U32 UR10, UR10, 0x1, URZ ;  /* 0x000000010a0a7899 */ /* 0x000fe400080006ff */
[----:B------:R-:W-:-:S04]  /*08c0*/  UIADD3 UR4, UPT, UPT, -UR4, 0x100000, URZ ;  /* 0x0010000004047890 */ /* 0x000fc8000fffe1ff */
[----:B------:R-:W-:Y:S02]  /*08d0*/  USHF.L.U32 UR5, UR4, 0xb, URZ ;  /* 0x0000000b04057899 */ /* 0x000fe400080006ff */
[----:B------:R-:W-:Y:S01]  /*08e0*/  USHF.L.U32 UR4, UR4, 0x1, URZ ;  /* 0x0000000104047899 */ /* 0x000fe200080006ff */
[----:B------:R-:W-:Y:S01]  /*08f0*/  ELECT P0, URZ, PT ;  /* 0x0000000000ff782f */ /* 0x000fe20003800000 */
[----:B-1----:R-:W-:Y:S01]  /*0900*/  ULEA UR6, UR6, UR7, 0x18 ;  /* 0x0000000706067291 */ /* 0x002fe2000f8ec0ff */
[----:B------:R-:W1:Y:S11]  /*0910*/  FENCE.VIEW.ASYNC.S ;  /* 0x00000000000073c6 */ /* 0x000e760000000000 */
[----:B-1----:R1:W3:Y:S01]  /*0920*/  SYNCS.EXCH.64 URZ, [UR6+0x110], UR10 ;  /* 0x0001100a06ff75b2 */ /* 0x0022e20008000100 */
[----:B------:R1:W4:Y:S01]  /*0930*/  SYNCS.EXCH.64 URZ, [UR6+0x118], UR4 ;  /* 0x0001180406ff75b2 */ /* 0x0003220008000100 */
[----:B------:R-:W-:Y:S01]  /*0940*/  NOP ;  /* 0x0000000000007918 */ /* 0x000fe20000000000 */
.L_x_11:
[----:B------:R-:W2:Y:S01]  /*0950*/  SHFL.IDX PT, R2, R169, RZ, 0x1f ;  /* 0x00001fffa9027589 */ /* 0x000ea200000e0000 */
[----:B------:R-:W-:Y:S01]  /*0960*/  NOP ;  /* 0x0000000000007918 */ /* 0x000fe20000000000 */
[----:B--2---:R-:W-:-:S13]  /*0970*/  ISETP.NE.AND P0, PT, R2, 0x3, PT ;  /* 0x000000030200780c */ /* 0x004fda0003f05270 */
[----:B------:R-:W-:Y:S05]  /*0980*/  @P0 BRA `(.L_x_12) ;  /* 0x0000000000300947 */ /* 0x000fea0003800000 */
[----:B-1----:R-:W1:Y:S01]  /*0990*/  S2UR UR5, SR_CgaCtaId ;  /* 0x00000000000579c3 */ /* 0x002e620000008800 */
[----:B------:R-:W-:Y:S01]  /*09a0*/  UMOV UR6, 0x400 ;  /* 0x0000040000067882 */ /* 0x000fe20000000000 */
[----:B------:R-:W-:Y:S01]  /*09b0*/  UMOV UR4, 0x20 ;  /* 0x0000002000047882 */ /* 0x000fe20000000000 */
[----:B------:R-:W-:Y:S01]  /*09c0*/  ELECT P0, URZ, PT ;  /* 0x0000000000ff782f */ /* 0x000fe20003800000 */
[----:B-1----:R-:W-:Y:S02]  /*09d0*/  ULEA UR5, UR5, UR6, 0x18 ;  /* 0x0000000605057291 */ /* 0x002fe4000f8ec0ff */
[----:B------:R-:W-:-:S04]  /*09e0*/  UIADD3 UR6, UPT, UPT, -UR4, 0x100000, URZ ;  /* 0x0010000004067890 */ /* 0x000fc8000fffe1ff */
[----:B------:R-:W-:Y:S02]  /*09f0*/  USHF.L.U32 UR7, UR6, 0xb, URZ ;  /* 0x0000000b06077899 */ /* 0x000fe400080006ff */
[----:B------:R-:W-:Y:S01]  /*0a00*/  USHF.L.U32 UR6, UR6, 0x1, URZ ;  /* 0x0000000106067899 */ /* 0x000fe200080006ff */
[----:B------:R-:W1:Y:S11]  /*0a10*/  FENCE.VIEW.ASYNC.S ;  /* 0x00000000000073c6 */ /* 0x000e760000000000 */
[----:B-1----:R2:W1:Y:S01]  /*0a20*/  SYNCS.EXCH.64 URZ, [UR5+0x120], UR6 ;  /* 0x0001200605ff75b2 */ /* 0x0024620008000100 */
[----:B------:R2:W1:Y:S02]  /*0a30*/  SYNCS.EXCH.64 URZ, [UR5+0x128], UR6 ;  /* 0x0001280605ff75b2 */ /* 0x0004640008000100 */
[----:B--2---:R-:W-:Y:S01]  /*0a40*/  NOP ;  /* 0x0000000000007918 */ /* 0x004fe20000000000 */
.L_x_12:
[----:B------:R-:W2:Y:S01]  /*0a50*/  SHFL.IDX PT, R2, R169, RZ, 0x1f ;  /* 0x00001fffa9027589 */ /* 0x000ea200000e0000 */
[----:B------:R-:W-:Y:S01]  /*0a60*/  NOP ;  /* 0x0000000000007918 */ /* 0x000fe20000000000 */
[----:B--2---:R-:W-:-:S13]  /*0a70*/  ISETP.NE.AND P0, PT, R2, 0x4, PT ;  /* 0x000000040200780c */ /* 0x004fda0003f05270 */
[----:B------:R-:W-:Y:S05]  /*0a80*/  @P0 BRA `(.L_x_13) ;  /* 0x00000000004c0947 */ /* 0x000fea0003800000 */
[----:B-1----:R-:W1:Y:S01]  /*0a90*/  S2UR UR5, SR_CgaCtaId ;  /* 0x00000000000579c3 */ /* 0x002e620000008800 */
[----:B------:R-:W-:Y:S01]  /*0aa0*/  UMOV UR7, 0x100 ;  /* 0x0000010000077882 */ /* 0x000fe20000000000 */
[----:B------:R-:W-:Y:S01]  /*0ab0*/  UMOV UR6, 0x400 ;  /* 0x0000040000067882 */ /* 0x000fe20000000000 */
[----:B------:R-:W-:Y:S01]  /*0ac0*/  USEL UR7, UR7, 0xe0, UP2 ;  /* 0x000000e007077887 */ /* 0x000fe20009000000 */
[----:B------:R-:W-:Y:S01]  /*0ad0*/  UMOV UR4, 0x1 ;  /* 0x0000000100047882 */ /* 0x000fe20000000000 */
[----:B------:R-:W-:Y:S01]  /*0ae0*/  ELECT P0, URZ, PT ;  /* 0x0000000000ff782f */ /* 0x000fe20003800000 */
[----:B------:R-:W-:-:S04]  /*0af0*/  UIADD3 UR10, UPT, UPT, -UR4, 0x100000, URZ ;  /* 0x00100000040a7890 */ /* 0x000fc8000fffe1ff */
[----:B------:R-:W-:Y:S02]  /*0b00*/  USHF.L.U32 UR11, UR10, 0xb, URZ ;  /* 0x0000000b0a0b7899 */ /* 0x000fe400080006ff */
[----:B------:R-:W-:Y:S02]  /*0b10*/  USHF.L.U32 UR10, UR10, 0x1, URZ ;  /* 0x000000010a0a7899 */ /* 0x000fe400080006ff */
[----:B-1----:R-:W-:Y:S02]  /*0b20*/  ULEA UR5, UR5, UR6, 0x18 ;  /* 0x0000000605057291 */ /* 0x002fe4000f8ec0ff */
[----:B------:R-:W-:-:S04]  /*0b30*/  UIADD3 UR6, UPT, UPT, -UR7, 0x100000, URZ ;  /* 0x0010000007067890 */ /* 0x000fc8000fffe1ff */
[----:B------:R-:W-:Y:S02]  /*0b40*/  USHF.L.U32 UR7, UR6, 0xb, URZ ;  /* 0x0000000b06077899 */ /* 0x000fe400080006ff */
[----:B------:R-:W-:Y:S01]  /*0b50*/  USHF.L.U32 UR6, UR6, 0x1, URZ ;  /* 0x0000000106067899 */ /* 0x000fe200080006ff */
[----:B------:R-:W1:Y:S03]  /*0b60*/  FENCE.VIEW.ASYNC.S ;  /* 0x00000000000073c6 */ /* 0x000e660000000000 */
[----:B-1----:R2:W1:Y:S08]  /*0b70*/  SYNCS.EXCH.64 URZ, [UR5+0x130], UR10 ;  /* 0x0001300a05ff75b2 */ /* 0x0024700008000100 */
[----:B------:R2:W1:Y:S01]  /*0b80*/  SYNCS.EXCH.64 URZ, [UR5+0x140], UR6 ;  /* 0x0001400605ff75b2 */ /* 0x0004620008000100 */
[----:B------:R2:W1:Y:S01]  /*0b90*/  SYNCS.EXCH.64 URZ, [UR5+0x138], UR10 ;  /* 0x0001380a05ff75b2 */ /* 0x0004620008000100 */
[----:B------:R2:W1:Y:S02]  /*0ba0*/  SYNCS.EXCH.64 URZ, [UR5+0x148], UR6 ;  /* 0x0001480605ff75b2 */ /* 0x0004640008000100 */
[----:B--2---:R-:W-:Y:S01]  /*0bb0*/  NOP ;  /* 0x0000000000007918 */ /* 0x004fe20000000000 */
.L_x_13:
[----:B------:R-:W2:Y:S01]  /*0bc0*/  SHFL.IDX PT, R2, R169, RZ, 0x1f ;  /* 0x00001fffa9027589 */ /* 0x000ea200000e0000 */
[----:B------:R-:W-:Y:S01]  /*0bd0*/  NOP ;  /* 0x0000000000007918 */ /* 0x000fe20000000000 */
[----:B--2---:R-:W-:-:S13]  /*0be0*/  ISETP.NE.AND P0, PT, R2, 0x5, PT ;  /* 0x000000050200780c */ /* 0x004fda0003f05270 */
[----:B------:R-:W-:Y:S05]  /*0bf0*/  @P0 BRA `(.L_x_14) ;  /* 0x0000000000580947 */ /* 0x000fea0003800000 */
[----:B-1----:R-:W1:Y:S01]  /*0c00*/  S2UR UR6, SR_CgaCtaId ;  /* 0x00000000000679c3 */ /* 0x002e620000008800 */
        /* <DEDUP_REMOVED lines=12> */
[----:B-1----:R2:W1:Y:S01]  /*0cd0*/  SYNCS.EXCH.64 URZ, [UR6+0x150], UR10 ;  /* 0x0001500a06ff75b2 */ /* 0x0024620008000100 */
[----:B------:R2:W1:Y:S01]  /*0ce0*/  SYNCS.EXCH.64 URZ, [UR6+0x170], UR4 ;  /* 0x0001700406ff75b2 */ /* 0x0004620008000100 */
[----:B------:R2:W1:Y:S01]  /*0cf0*/  SYNCS.EXCH.64 URZ, [UR6+0x158], UR10 ;  /* 0x0001580a06ff75b2 */ /* 0x0004620008000100 */
[----:B------:R2:W1:Y:S01]  /*0d00*/  SYNCS.EXCH.64 URZ, [UR6+0x178], UR4 ;  /* 0x0001780406ff75b2 */ /* 0x0004620008000100 */
[----:B------:R2:W1:Y:S01]  /*0d10*/  SYNCS.EXCH.64 URZ, [UR6+0x160], UR10 ;  /* 0x0001600a06ff75b2 */ /* 0x0004620008000100 */
[----:B------:R2:W1:Y:S01]  /*0d20*/  SYNCS.EXCH.64 URZ, [UR6+0x180], UR4 ;  /* 0x0001800406ff75b2 */ /* 0x0004620008000100 */
[----:B------:R2:W1:Y:S01]  /*0d30*/  SYNCS.EXCH.64 URZ, [UR6+0x168], UR10 ;  /* 0x0001680a06ff75b2 */ /* 0x0004620008000100 */
[----:B------:R2:W1:Y:S02]  /*0d40*/  SYNCS.EXCH.64 URZ, [UR6+0x188], UR4 ;  /* 0x0001880406ff75b2 */ /* 0x0004640008000100 */
[----:B--2---:R-:W-:Y:S01]  /*0d50*/  NOP ;  /* 0x0000000000007918 */ /* 0x004fe20000000000 */
.L_x_14:
        /* <DEDUP_REMOVED lines=14> */
[----:B------:R2:W1:Y:S01]  /*0e40*/  SYNCS.EXCH.64 URZ, [UR5+0x1a0], UR6 ;  /* 0x0001a00605ff75b2 */ /* 0x0004620008000100 */
[----:B------:R2:W1:Y:S01]  /*0e50*/  SYNCS.EXCH.64 URZ, [UR5+0x198], UR6 ;  /* 0x0001980605ff75b2 */ /* 0x0004620008000100 */
[----:B------:R2:W1:Y:S02]  /*0e60*/  SYNCS.EXCH.64 URZ, [UR5+0x1a8], UR6 ;  /* 0x0001a80605ff75b2 */ /* 0x0004640008000100 */
[----:B--2---:R-:W-:Y:S01]  /*0e70*/  NOP ;  /* 0x0000000000007918 */ /* 0x004fe20000000000 */
.L_x_15:
[----:B-1----:R-:W1:Y:S01]  /*0e80*/  S2UR UR5, SR_CTAID.X ;  /* 0x00000000000579c3 */ /* 0x002e620000002500 */
[----:B------:R-:W-:-:S05]  /*0e90*/  CS2R.32 R165, SR_CgaSize ;  /* 0x0000000000a57805 */ /* 0x000fca0000008a00 */
[----:B------:R-:W-:-:S05]  /*0ea0*/  IMAD R165, R165, -0xa0, RZ ;  /* 0xffffff60a5a57824 */ /* 0x000fca00078e02ff */
[----:B------:R-:W-:-:S14]  /*0eb0*/  R2UR UR7, R165 ;  /* 0x00000000a50772ca */ /* 0x000fdc00000e0000 */
[----:B------:R-:W2:Y:S01]  /*0ec0*/  LDCU UR7, c[0x0][UR7+0x2b0] ;  /* 0x00005600070777ac */ /* 0x000ea20008000800 */
[----:B------:R-:W-:Y:S01]  /*0ed0*/  NOP ;  /* 0x0000000000007918 */ /* 0x000fe20000000000 */
[----:B------:R-:W-:-:S05]  /*0ee0*/  CS2R.32 R165, SR_CgaSize ;  /* 0x0000000000a57805 */ /* 0x000fca0000008a00 */
[----:B------:R-:W-:-:S05]  /*0ef0*/  IMAD R165, R165, -0xa0, RZ ;  /* 0xffffff60a5a57824 */ /* 0x000fca00078e02ff */
[----:B------:R-:W-:-:S14]  /*0f00*/  R2UR UR6, R165 ;  /* 0x00000000a50672ca */ /* 0x000fdc00000e0000 */
[----:B------:R-:W3:Y:S01]  /*0f10*/  LDCU UR6, c[0x0][UR6+0x2b4] ;  /* 0x00005680060677ac */ /* 0x000ee20008000800 */
[----:B------:R-:W4:Y:S08]  /*0f20*/  S2UR UR4, SR_CTAID.Y ;  /* 0x00000000000479c3 */ /* 0x000f300000002600 */
[----:B------:R-:W3:Y:S01]  /*0f30*/  LDC R9, c[0x0][0xb24] ;  /* 0x0002c900ff097b82 */ /* 0x000ee20000000800 */
[----:B-1----:R-:W-:-:S02]  /*0f40*/  I2FP.F32.U32 R5, UR5 ;  /* 0x0000000500057c45 */ /* 0x002fc40008201000 */
[----:B------:R-:W-:-:S05]  /*0f50*/  CS2R.32 R3, SR_CgaSize ;  /* 0x0000000000037805 */ /* 0x000fca0000008a00 */
[----:B------:R-:W-:-:S06]  /*0f60*/  IMAD R3, R3, -0xa0, RZ ;  /* 0xffffff6003037824 */ /* 0x000fcc00078e02ff */
[----:B------:R-:W1:Y:S01]  /*0f70*/  LDC R3, c[0x0][R3+0x2a0] ;  /* 0x0000a80003037b82 */ /* 0x000e620000000800 */
[----:B------:R-:W-:Y:S01]  /*0f80*/  MOV R165, UR5 ;  /* 0x0000000500a57c02 */ /* 0x000fe20008000f00 */
[----:B--2---:R-:W-:Y:S01]  /*0f90*/  FMUL R5, R5, UR7 ;  /* 0x0000000705057c20 */ /* 0x004fe20008400000 */
[----:B----4-:R-:W-:Y:S02]  /*0fa0*/  I2FP.F32.U32 R4, UR4 ;  /* 0x0000000400047c45 */ /* 0x010fe40008201000 */
[----:B------:R-:W-:-:S05]  /*0fb0*/  CS2R.32 R2, SR_CgaSize ;  /* 0x0000000000027805 */ /* 0x000fca0000008a00 */
[----:B------:R-:W-:-:S06]  /*0fc0*/  IMAD R2, R2, -0xa0, RZ ;  /* 0xffffff6002027824 */ /* 0x000fcc00078e02ff */
[----:B------:R-:W2:Y:S01]  /*0fd0*/  LDC R2, c[0x0][R2+0x2a4] ;  /* 0x0000a90002027b82 */ /* 0x000ea20000000800 */
[----:B------:R-:W4:Y:S01]  /*0fe0*/  F2I.U32.TRUNC.NTZ R154, R5 ;  /* 0x00000005009a7305 */ /* 0x000f22000020f000 */
[----:B------:R-:W-:Y:S01]  /*0ff0*/  MOV R155, UR4 ;  /* 0x00000004009b7c02 */ /* 0x000fe20008000f00 */
[----:B---3--:R-:W-:-:S05]  /*1000*/  FMUL R4, R4, UR6 ;  /* 0x0000000604047c20 */ /* 0x008fca0008400000 */
[----:B------:R-:W-:Y:S01]  /*1010*/  BAR.SYNC.DEFER_BLOCKING 0x0 ;  /* 0x0000000000007b1d */ /* 0x000fe20000010000 */
[----:B------:R-:W-:-:S05]  /*1020*/  ISETP.GE.AND P0, PT, R9, 0x1, PT ;  /* 0x000000010900780c */ /* 0x000fca0003f06270 */
[----:B------:R-:W3:Y:S02]  /*1030*/  F2I.U32.TRUNC.NTZ R143, R4 ;  /* 0x00000004008f7305 */ /* 0x000ee4000020f000 */
[----:B------:R-:W2:Y:S01]  /*1040*/  S2UR UR36, SR_CTAID.Z ;  /* 0x00000000002479c3 */ /* 0x000ea20000002700 */
[----:B----4-:R-:W-:-:S05]  /*1050*/  IADD3 R154, PT, PT, -R154, RZ, RZ ;  /* 0x000000ff9a9a7210 */ /* 0x010fca0007ffe1ff */
[----:B-1----:R-:W-:Y:S01]  /*1060*/  IMAD R154, R3, R154, UR5 ;  /* 0x00000005039a7e24 */ /* 0x002fe2000f8e029a */
[----:B---3--:R-:W-:-:S05]  /*1070*/  IADD3 R143, PT, PT, -R143, RZ, RZ ;  /* 0x000000ff8f8f7210 */ /* 0x008fca0007ffe1ff */
[----:B--2---:R-:W-:Y:S01]  /*1080*/  IMAD R143, R2, R143, UR4 ;  /* 0x00000004028f7e24 */ /* 0x004fe2000f8e028f */
[----:B------:R-:W-:Y:S06]  /*1090*/  @!P0 BRA `(.L_x_16) ;  /* 0x0000000000b88947 */ /* 0x000fec0003800000 */
[----:B------:R-:W1:Y:S01]  /*10a0*/  LDC.64 R4, c[0x0][0xb18] ;  /* 0x0002c600ff047b82 */ /* 0x000e620000000a00 */
[----:B------:R-:W-:-:S07]  /*10b0*/  ISETP.NE.AND P0, PT, R9, 0x1, PT ;  /* 0x000000010900780c */ /* 0x000fce0003f05270 */
[----:B------:R-:W2:Y:S08]  /*10c0*/  LDC R10, c[0x0][0xb0c] ;  /* 0x0002c300ff0a7b82 */ /* 0x000eb00000000800 */
[----:B------:R-:W3:Y:S08]  /*10d0*/  LDC R11, c[0x0][0x370] ;  /* 0x0000dc00ff0b7b82 */ /* 0x000ef00000000800 */
[----:B------:R-:W4:Y:S01]  /*10e0*/  LDC R12, c[0x0][0x374] ;  /* 0x0000dd00ff0c7b82 */ /* 0x000f220000000800 */
[----:B-1----:R-:W-:-:S07]  /*10f0*/  ISETP.NE.AND P1, PT, R4, 0x1, PT ;  /* 0x000000010400780c */ /* 0x002fce0003f25270 */
[----:B------:R-:W3:Y:S01]  /*1100*/  LDC.64 R6, c[0x0][0xb10] ;  /* 0x0002c400ff067b82 */ /* 0x000ee20000000a00 */
[----:B--2---:R-:W-:-:S07]  /*1110*/  ISETP.NE.AND P2, PT, R10, 0x1, PT ;  /* 0x000000010a00780c */ /* 0x004fce0003f45270 */
[----:B------:R-:W1:Y:S08]  /*1120*/  LDC R8, c[0x0][0xb20] ;  /* 0x0002c800ff087b82 */ /* 0x000e700000000800 */
[----:B------:R-:W2:Y:S01]  /*1130*/  LDC.64 R2, c[0x0][0xb28] ;  /* 0x0002ca00ff027b82 */ /* 0x000ea20000000a00 */
[----:B----4-:R-:W-:-:S04]  /*1140*/  IMAD.HI.U32 R13, R12, R5, RZ ;  /* 0x000000050c0d7227 */ /* 0x010fc800078e00ff */
[----:B------:R-:W-:-:S04]  /*1150*/  IMAD.HI.U32 R5, R155, R5, RZ ;  /* 0x000000059b057227 */ /* 0x000fc800078e00ff */
[----:B---3--:R-:W-:-:S04]  /*1160*/  IMAD.HI.U32 R14, R11, R6, RZ ;  /* 0x000000060b0e7227 */ /* 0x008fc800078e00ff */
[----:B------:R-:W-:Y:S01]  /*1170*/  IMAD.HI.U32 R16, R165, R6, RZ ;  /* 0x00000006a5107227 */ /* 0x000fe200078e00ff */
[-C--:B------:R-:W-:Y:S02]  /*1180*/  @P2 SHF.R.U32.HI R11, RZ, R7.reuse, R14 ;  /* 0x00000007ff0b2219 */ /* 0x080fe4000001160e */
[-C--:B-1----:R-:W-:Y:S02]  /*1190*/  @P1 SHF.R.U32.HI R12, RZ, R8.reuse, R13 ;  /* 0x00000008ff0c1219 */ /* 0x082fe4000001160d */
[----:B------:R-:W-:Y:S02]  /*11a0*/  SHF.R.U32.HI R8, RZ, R8, R5 ;  /* 0x00000008ff087219 */ /* 0x000fe40000011605 */
[----:B------:R-:W-:Y:S02]  /*11b0*/  SHF.R.U32.HI R16, RZ, R7, R16 ;  /* 0x00000007ff107219 */ /* 0x000fe40000011610 */
[----:B------:R-:W-:Y:S01]  /*11c0*/  SEL R5, R155, R8, !P1 ;  /* 0x000000089b057207 */ /* 0x000fe20004800000 */
[----:B--2---:R-:W-:Y:S01]  /*11d0*/  IMAD.HI.U32 R14, R12, R2, RZ ;  /* 0x000000020c0e7227 */ /* 0x004fe200078e00ff */
[----:B------:R-:W-:-:S03]  /*11e0*/  SEL R7, R165, R16, !P2 ;  /* 0x00000010a5077207 */ /* 0x000fc60005000000 */
[----:B------:R-:W-:Y:S01]  /*11f0*/  IMAD.HI.U32 R6, R11, R2, RZ ;  /* 0x000000020b067227 */ /* 0x000fe200078e00ff */
[----:B------:R-:W-:-:S04]  /*1200*/  @P0 SHF.R.U32.HI R12, RZ, R3, R14 ;  /* 0x00000003ff0c0219 */ /* 0x000fc8000001160e */
[----:B------:R-:W-:Y:S01]  /*1210*/  @P0 SHF.R.U32.HI R11, RZ, R3, R6 ;  /* 0x00000003ff0b0219 */ /* 0x000fe20000011606 */
[----:B------:R-:W-:-:S04]  /*1220*/  IMAD R12, R12, R9, RZ ;  /* 0x000000090c0c7224 */ /* 0x000fc800078e02ff */
[----:B------:R-:W-:Y:S01]  /*1230*/  IMAD R6, R11, R9, RZ ;  /* 0x000000090b067224 */ /* 0x000fe200078e02ff */
[----:B------:R-:W-:-:S04]  /*1240*/  ISETP.GE.AND P1, PT, R5, R12, PT ;  /* 0x0000000c0500720c */ /* 0x000fc80003f26270 */
[----:B------:R-:W-:Y:S01]  /*1250*/  ISETP.GE.OR P1, PT, R7, R6, P1 ;  /* 0x000000060700720c */ /* 0x000fe20000f26670 */
[----:B------:R-:W-:-:S05]  /*1260*/  IMAD.HI.U32 R6, R5, R2, RZ ;  /* 0x0000000205067227 */ /* 0x000fca00078e00ff */
[----:B------:R-:W-:-:S04]  /*1270*/  SHF.R.U32.HI R6, RZ, R3, R6 ;  /* 0x00000003ff067219 */ /* 0x000fc80000011606 */
[----:B------:R-:W-:-:S03]  /*1280*/  SEL R6, R5, R6, !P0 ;  /* 0x0000000605067207 */ /* 0x000fc60004000000 */
[----:B------:R-:W-:Y:S01]  /*1290*/  @!P1 IMAD.HI.U32 R8, R7, R2, RZ ;  /* 0x0000000207089227 */ /* 0x000fe200078e00ff */
[----:B------:R-:W-:-:S04]  /*12a0*/  IADD3 R2, PT, PT, -R6, RZ, RZ ;  /* 0x000000ff06027210 */ /* 0x000fc80007ffe1ff */
[----:B------:R-:W-:Y:S01]  /*12b0*/  @!P1 SHF.R.U32.HI R8, RZ, R3, R8 ;  /* 0x00000003ff089219 */ /* 0x000fe20000011608 */
[----:B------:R-:W-:-:S03]  /*12c0*/  IMAD R2, R9, R2, R5 ;  /* 0x0000000209027224 */ /* 0x000fc600078e0205 */
[----:B------:R-:W-:Y:S02]  /*12d0*/  @!P1 SEL R3, R7, R8, !P0 ;  /* 0x0000000807039207 */ /* 0x000fe40004000000 */
[----:B------:R-:W-:-:S03]  /*12e0*/  IADD3 R8, PT, PT, -R5, RZ, RZ ;  /* 0x000000ff05087210 */ /* 0x000fc60007ffe1ff */
[--C-:B------:R-:W-:Y:S02]  /*12f0*/  @!P1 IMAD.IADD R6, R6, 0x1, -R3.reuse ;  /* 0x0000000106069824 */ /* 0x100fe400078e0a03 */
[----:B------:R-:W-:Y:S01]  /*1300*/  @!P1 IMAD R3, R2, R11, R3 ;  /* 0x0000000b02039224 */ /* 0x000fe200078e0203 */
[----:B------:R-:W-:Y:S01]  /*1310*/  IADD3 R2, PT, PT, -R7, RZ, RZ ;  /* 0x000000ff07027210 */ /* 0x000fe20007ffe1ff */
[----:B------:R-:W-:Y:S02]  /*1320*/  @!P1 IMAD R5, R6, R9, R7 ;  /* 0x0000000906059224 */ /* 0x000fe400078e0207 */
[----:B------:R-:W-:Y:S02]  /*1330*/  IMAD R8, R4, R8, R155 ;  /* 0x0000000804087224 */ /* 0x000fe400078e029b */
[----:B------:R-:W-:Y:S02]  /*1340*/  @!P1 IMAD.MOV.U32 R7, RZ, RZ, R3 ;  /* 0x000000ffff079224 */ /* 0x000fe400078e0003 */
[----:B------:R-:W-:-:S02]  /*1350*/  IMAD R2, R10, R2, R165 ;  /* 0x000000020a027224 */ /* 0x000fc400078e02a5 */
[----:B------:R-:W-:Y:S02]  /*1360*/  IMAD R155, R5, R4, R8 ;  /* 0x00000004059b7224 */ /* 0x000fe400078e0208 */
[----:B------:R-:W-:Y:S02]  /*1370*/  IMAD R165, R7, R10, R2 ;  /* 0x0000000a07a57224 */ /* 0x000fe400078e0202 */
.L_x_16:
[----:B------:R-:W1:Y:S01]  /*1380*/  LDCU UR4, c[0x0][0xb30] ;  /* 0x00016600ff0477ac */ /* 0x000e620008000800 */
[----:B------:R-:W2:Y:S08]  /*1390*/  S2UR UR37, SR_CgaCtaId ;  /* 0x00000000002579c3 */ /* 0x000eb00000008800 */
[----:B------:R-:W3:Y:S01]  /*13a0*/  LDC R72, c[0x0][0xb24] ;  /* 0x0002c900ff487b82 */ /* 0x000ee20000000800 */
[----:B-1----:R-:W-:-:S09]  /*13b0*/  UISETP.NE.AND UP1, UPT, UR4, 0x1, UPT ;  /* 0x000000010400788c */ /* 0x002fd2000bf25270 */
[----:B--2---:R-:W-:Y:S05]  /*13c0*/  BRA.U UP1, `(.L_x_17) ;  /* 0x0000000101407547 */ /* 0x004fea000b800000 */
[----:B------:R-:W1:Y:S08]  /*13d0*/  LDC.64 R4, c[0x0][0xb10] ;  /* 0x0002c400ff047b82 */ /* 0x000e700000000a00 */
[----:B------:R-:W2:Y:S08]  /*13e0*/  LDC.64 R2, c[0x0][0xb18] ;  /* 0x0002c600ff027b82 */ /* 0x000eb00000000a00 */
[----:B------:R-:W4:Y:S08]  /*13f0*/  LDC R6, c[0x0][0xb20] ;  /* 0x0002c800ff067b82 */ /* 0x000f300000000800 */
[----:B------:R-:W3:Y:S01]  /*1400*/  LDC R8, c[0x0][0xb0c] ;  /* 0x0002c300ff087b82 */ /* 0x000ee20000000800 */
[----:B-1----:R-:W-:-:S05]  /*1410*/  IMAD.HI.U32 R4, R165, R4, RZ ;  /* 0x00000004a5047227 */ /* 0x002fca00078e00ff */
[----:B------:R-:W-:Y:S01]  /*1420*/  SHF.R.U32.HI R4, RZ, R5, R4 ;  /* 0x00000005ff047219 */ /* 0x000fe20000011604 */
[----:B--2---:R-:W-:Y:S01]  /*1430*/  IMAD.HI.U32 R3, R155, R3, RZ ;  /* 0x000000039b037227 */ /* 0x004fe200078e00ff */
[----:B------:R-:W-:-:S04]  /*1440*/  ISETP.NE.AND P0, PT, R2, 0x1, PT ;  /* 0x000000010200780c */ /* 0x000fc80003f05270 */
[----:B----4-:R-:W-:-:S04]  /*1450*/  SHF.R.U32.HI R6, RZ, R6, R3 ;  /* 0x00000006ff067219 */ /* 0x010fc80000011603 */
[----:B------:R-:W-:Y:S02]  /*1460*/  SEL R3, R155, R6, !P0 ;  /* 0x000000069b037207 */ /* 0x000fe40004000000 */
[----:B---3--:R-:W-:-:S04]  /*1470*/  ISETP.NE.AND P1, PT, R8, 0x1, PT ;  /* 0x000000010800780c */ /* 0x008fc80003f25270 */
[----:B------:R-:W-:-:S05]  /*1480*/  SEL R4, R165, R4, !P1 ;  /* 0x00000004a5047207 */ /* 0x000fca0004800000 */
[----:B------:R-:W-:Y:S02]  /*1490*/  IMAD.IADD R5, R3, 0x1, -R4 ;  /* 0x0000000103057824 */ /* 0x000fe400078e0a04 */
[----:B------:R-:W-:Y:S02]  /*14a0*/  IMAD.IADD R3, R4, 0x1, -R3 ;  /* 0x0000000104037824 */ /* 0x000fe400078e0a03 */
[----:B------:R-:W-:Y:S02]  /*14b0*/  IMAD R165, R5, R8, R165 ;  /* 0x0000000805a57224 */ /* 0x000fe400078e02a5 */
[----:B------:R-:W-:-:S07]  /*14c0*/  IMAD R155, R3, R2, R155 ;  /* 0x00000002039b7224 */ /* 0x000fce00078e029b */
.L_x_17:
[----:B------:R-:W-:Y:S01]  /*14d0*/  BAR.SYNC.DEFER_BLOCKING 0x0 ;  /* 0x0000000000007b1d */ /* 0x000fe20000010000 */
[----:B------:R-:W-:Y:S01]  /*14e0*/  UISETP.NE.AND UP1, UPT, UR8, 0x2, UPT ;  /* 0x000000020800788c */ /* 0x000fe2000bf25270 */
[----:B------:R-:W-:Y:S02]  /*14f0*/  ISETP.NE.OR P5, PT, R0, 0x2, !P5 ;  /* 0x000000020000780c */ /* 0x000fe40006fa5670 */
[----:B------:R-:W-:-:S06]  /*1500*/  LOP3.LUT R2, R166, 0x1f, RZ, 0xc0, !PT ;  /* 0x0000001fa6027812 */ /* 0x000fcc00078ec0ff */
[----:B------:R-:W-:Y:S05]  /*1510*/  BRA.U UP1, `(.L_x_18) ;  /* 0x0000001901307547 */ /* 0x000fea000b800000 */
[----:B------:R-:W1:Y:S01]  /*1520*/  LDCU UR13, c[0x0][0x38c] ;  /* 0x00007180ff0d77ac */ /* 0x000e620008000800 */
[----:B------:R-:W2:Y:S01]  /*1530*/  LDC R9, c[0x0][0x370] ;  /* 0x0000dc00ff097b82 */ /* 0x000ea20000000800 */
[----:B------:R-:W-:Y:S01]  /*1540*/  PLOP3.LUT P1, PT, PT, PT, UP2, 0x80, 0x8 ;  /* 0x000000000008781c */ /* 0x000fe20003f2f028 */
[----:B------:R-:W-:Y:S01]  /*1550*/  IMAD.MOV.U32 R15, RZ, RZ, 0x1 ;  /* 0x00000001ff0f7424 */ /* 0x000fe200078e00ff */
[----:B------:R-:W-:Y:S01]  /*1560*/  ISETP.EQ.OR P4, PT, R2, RZ, P5 ;  /* 0x000000ff0200720c */ /* 0x000fe20002f82670 */
[----:B------:R-:W-:Y:S01]  /*1570*/  IMAD.MOV.U32 R14, RZ, RZ, RZ ;  /* 0x000000ffff0e7224 */ /* 0x000fe200078e00ff */
[----:B------:R-:W-:Y:S02]  /*1580*/  PLOP3.LUT P1, PT, P1, PT, PT, 0x8, 0x80 ;  /* 0x000000000080781c */ /* 0x000fe40000f2e170 */
[----:B------:R-:W-:Y:S01]  /*1590*/  CS2R R12, SRZ ;  /* 0x00000000000c7805 */ /* 0x000fe2000001ff00 */
[----:B------:R-:W-:Y:S01]  /*15a0*/  IMAD.MOV.U32 R10, RZ, RZ, 0x1 ;  /* 0x00000001ff0a7424 */ /* 0x000fe200078e00ff */
[----:B------:R-:W4:Y:S01]  /*15b0*/  LDC R0, c[0x0][0x374] ;  /* 0x0000dd00ff007b82 */ /* 0x000f220000000800 */
[----:B------:R-:W2:Y:S01]  /*15c0*/  LDCU.64 UR22, c[0x0][0x348] ;  /* 0x00006900ff1677ac */ /* 0x000ea20008000a00 */
[----:B------:R-:W-:Y:S01]  /*15d0*/  UMOV UR6, URZ ;  /* 0x000000ff00067c82 */ /* 0x000fe20008000000 */
[----:B-1----:R-:W-:-:S04]  /*15e0*/  UIADD3 UR5, UPT, UPT, UR13, 0x3f, URZ ;  /* 0x0000003f0d057890 */ /* 0x002fc8000fffe0ff */
[----:B------:R-:W-:-:S04]  /*15f0*/  USHF.R.S32.HI UR4, URZ, 0x1f, UR5 ;  /* 0x0000001fff047899 */ /* 0x000fc80008011405 */
[----:B------:R-:W-:-:S04]  /*1600*/  ULEA.HI UR4, UR4, UR5, URZ, 0x6 ;  /* 0x0000000504047291 */ /* 0x000fc8000f8f30ff */
[----:B------:R-:W-:Y:S02]  /*1610*/  USHF.R.S32.HI UR15, URZ, 0x6, UR4 ;  /* 0x00000006ff0f7899 */ /* 0x000fe40008011404 */
[----:B------:R-:W-:Y:S02]  /*1620*/  UIADD3 UR4, UPT, UPT, UR13, -0x1, URZ ;  /* 0xffffffff0d047890 */ /* 0x000fe4000fffe0ff */
[----:B------:R-:W-:Y:S02]  /*1630*/  UISETP.LT.U32.AND UP0, UPT, UR15, 0x11, UPT ;  /* 0x000000110f00788c */ /* 0x000fe4000bf01070 */
[----:B------:R-:W-:Y:S02]  /*1640*/  UISETP.GE.U32.AND UP1, UPT, UR4, -0x7f, UPT ;  /* 0xffffff810400788c */ /* 0x000fe4000bf26070 */
[----:B------:R-:W-:Y:S02]  /*1650*/  USEL UR14, UR15, 0x11, UP0 ;  /* 0x000000110f0e7887 */ /* 0x000fe40008000000 */
[----:B------:R-:W-:-:S02]  /*1660*/  UIADD3 UR13, UPT, UPT, UR13, 0x7e, URZ ;  /* 0x0000007e0d0d7890 */ /* 0x000fc4000fffe0ff */
[----:B------:R-:W-:Y:S02]  /*1670*/  UIADD3 UR5, UPT, UPT, UR14, -0x1, URZ ;  /* 0xffffffff0e057890 */ /* 0x000fe4000fffe0ff */
[----:B------:R-:W-:-:S03]  /*1680*/  UIADD3 UR7, UPT, UPT, UR15, -UR14, URZ ;  /* 0x8000000e0f077290 */ /* 0x000fc6000fffe0ff */
[----:B------:R-:W-:-:S04]  /*1690*/  @UP1 UIADD3 UR5, UPT, UPT, UR14, URZ, URZ ;  /* 0x000000ff0e051290 */ /* 0x000fc8000fffe0ff */
[----:B--2---:R-:W-:-:S12]  /*16a0*/  UIADD3 UR5, UPT, UPT, UR5, 0x1, URZ ;  /* 0x0000000105057890 */ /* 0x004fd8000fffe0ff */
.L_x_36:
[----:B------:R-:W-:Y:S01]  /*16b0*/  UISETP.NE.AND UP0, UPT, UR37, URZ, UPT ;  /* 0x000000ff2500728c */ /* 0x000fe2000bf05270 */
[----:B------:R-:W1:Y:S08]  /*16c0*/  S2UR UR37, SR_CgaCtaId ;  /* 0x00000000002579c3 */ /* 0x000e700000008800 */
[----:B------:R-:W-:Y:S05]  /*16d0*/  BRA.U UP0, `(.L_x_19) ;  /* 0x0000000100347547 */ /* 0x000fea000b800000 */
[----:B------:R-:W2:Y:S01]  /*16e0*/  S2R R2, SR_CgaCtaId ;  /* 0x0000000000027919 */ /* 0x000ea20000008800 */
[----:B------:R-:W-:-:S04]  /*16f0*/  MOV R3, 0x400 ;  /* 0x0000040000037802 */ /* 0x000fc80000000f00 */
[----:B--2---:R-:W-:Y:S02]  /*1700*/  LEA R3, R2, R3, 0x18 ;  /* 0x0000000302037211 */ /* 0x004fe400078ec0ff */
[----:B------:R-:W-:-:S03]  /*1710*/  SHF.L.U32 R2, R10, 0x1f, RZ ;  /* 0x0000001f0a027819 */ /* 0x000fc600000006ff */
[----:B------:R-:W-:-:S04]  /*1720*/  IMAD R3, R12, 0x8, R3 ;  /* 0x000000080c037824 */ /* 0x000fc800078e0203 */
[----:B------:R-:W2:Y:S02]  /*1730*/  SYNCS.PHASECHK.TRANS64.TRYWAIT P0, [R3+URZ+0x1a0], R2 ;  /* 0x0001a002030075a7 */ /* 0x000ea400080011ff */
[----:B--2---:R-:W-:Y:S05]  /*1740*/  @!P0 BRA `(.L_x_20) ;  /* 0x00000058008c8947 */ /* 0x004fea0003800000 */
.L_x_109:
[----:B------:R-:W-:Y:S01]  /*1750*/  VIADD R12, R12, 0x1 ;  /* 0x000000010c0c7836 */ /* 0x000fe20000000000 */
[----:B------:R2:W-:Y:S04]  /*1760*/  SYNCS.ARRIVE.TRANS64.A1T0 RZ, [R3+URZ+0x190], RZ ;  /* 0x000190ff03ff79a7 */ /* 0x0005e800081000ff */
[----:B------:R-:W-:-:S04]  /*1770*/  ISETP.NE.AND P0, PT, R12, 0x2, PT ;  /* 0x000000020c00780c */ /* 0x000fc80003f05270 */
[----:B------:R-:W-:Y:S02]  /*1780*/  SEL R12, R12, RZ, P0 ;  /* 0x000000ff0c0c7207 */ /* 0x000fe40000000000 */
[----:B--2---:R-:W-:-:S04]  /*1790*/  SEL R3, RZ, 0x1, P0 ;  /* 0x00000001ff037807 */ /* 0x004fc80000000000 */
[----:B------:R-:W-:-:S07]  /*17a0*/  LOP3.LUT R10, R10, R3, RZ, 0x3c, !PT ;  /* 0x000000030a0a7212 */ /* 0x000fce00078e3cff */
.L_x_19:
[----:B------:R-:W-:Y:S01]  /*17b0*/  UMOV UR4, 0x400 ;  /* 0x0000040000047882 */ /* 0x000fe20000000000 */
[----:B------:R-:W-:Y:S01]  /*17c0*/  SHF.L.U32 R2, R15, 0x1f, RZ ;  /* 0x0000001f0f027819 */ /* 0x000fe200000006ff */
[----:B-1----:R-:W-:Y:S01]  /*17d0*/  ULEA UR4, UR37, UR4, 0x18 ;  /* 0x0000000425047291 */ /* 0x002fe2000f8ec0ff */
[----:B------:R-:W-:Y:S01]  /*17e0*/  R2UR UR35, R165 ;  /* 0x00000000a52372ca */ /* 0x000fe200000e0000 */
[----:B------:R-:W-:Y:S01]  /*17f0*/  UISETP.GE.U32.AND UP0, UPT, UR13, 0x7f, UPT ;  /* 0x0000007f0d00788c */ /* 0x000fe2000bf06070 */
[----:B------:R-:W-:Y:S01]  /*1800*/  R2UR UR11, R155 ;  /* 0x000000009b0b72ca */ /* 0x000fe200000e0000 */
[----:B------:R-:W-:Y:S01]  /*1810*/  ULEA UR8, UR6, UR4, 0x3 ;  /* 0x0000000406087291 */ /* 0x000fe2000f8e18ff */
[----:B------:R-:W-:-:S08]  /*1820*/  UMOV UR24, URZ ;  /* 0x000000ff00187c82 */ /* 0x000fd00008000000 */
[----:B------:R1:W2:Y:S01]  /*1830*/  SYNCS.PHASECHK.TRANS64.TRYWAIT P0, [UR8+0x88], R2 ;  /* 0x00008802ff0075a7 */ /* 0x0002a20008001108 */
[----:B------:R-:W-:Y:S02]  /*1840*/  USHF.L.U32 UR35, UR35, 0x7, URZ ;  /* 0x0000000723237899 */ /* 0x000fe400080006ff */
[----:B------:R-:W-:Y:S01]  /*1850*/  USHF.L.U32 UR11, UR11, 0x6, URZ ;  /* 0x000000060b0b7899 */ /* 0x000fe200080006ff */
[----:B------:R-:W-:Y:S11]  /*1860*/  BRA.U !UP0, `(.L_x_21) ;  /* 0x0000000108a87547 */ /* 0x000ff6000b800000 */
[----:B------:R-:W-:Y:S01]  /*1870*/  UMOV UR16, URZ ;  /* 0x000000ff00107c82 */ /* 0x000fe20008000000 */
[----:B------:R-:W-:-:S05]  /*1880*/  UMOV UR17, UR6 ;  /* 0x0000000600117c82 */ /* 0x000fca0008000000 */
.L_x_26:
[----:B-1----:R-:W-:Y:S01]  /*1890*/  ULEA UR33, UR17, UR4, 0x3 ;  /* 0x0000000411217291 */ /* 0x002fe2000f8e18ff */
[----:B--2---:R-:W-:Y:S01]  /*18a0*/  @!P5 MOV R3, 0x3000 ;  /* 0x000030000003d802 */ /* 0x004fe20000000f00 */
[----:B--2---:R-:W-:Y:S10]  /*18b0*/  @P0 BRA `(.L_x_22) ;  /* 0x00000000000c0947 */ /* 0x004ff40003800000 */
[----:B------:R-:W-:-:S04]  /*18c0*/  SHF.L.U32 R5, R15, 0x1f, RZ ;  /* 0x0000001f0f057819 */ /* 0x000fc800000006ff */
[----:B------:R-:W2:Y:S02]  /*18d0*/  SYNCS.PHASECHK.TRANS64.TRYWAIT P0, [UR33+0x88], R5 ;  /* 0x00008805ff0075a7 */ /* 0x000ea40008001121 */
[----:B--2---:R-:W-:Y:S05]  /*18e0*/  @!P0 BRA `(.L_x_23) ;  /* 0x0000005800388947 */ /* 0x004fea0003800000 */
.L_x_22:
[----:B------:R2:W-:Y:S01]  /*18f0*/  @!P5 SYNCS.ARRIVE.TRANS64 RZ, [UR33], R3 ;  /* 0x00000003ffffd9a7 */ /* 0x0005e20008000021 */
[----:B------:R-:W-:Y:S04]  /*1900*/  BSSY.RECONVERGENT B0, `(.L_x_24) ;  /* 0x0000003000007945 */ /* 0x000fe80003800200 */
[----:B------:R-:W-:Y:S05]  /*1910*/  @P4 BRA `(.L_x_25) ;  /* 0x0000000000044947 */ /* 0x000fea0003800000 */
[----:B------:R-:W-:Y:S05]  /*1920*/  BPT.TRAP 0x1 ;  /* 0x000000040000795c */ /* 0x000fea0000300000 */
.L_x_25:
[----:B------:R-:W-:Y:S05]  /*1930*/  BSYNC.RECONVERGENT B0 ;  /* 0x0000000000007941 */ /* 0x000fea0003800200 */
.L_x_24:
[----:B------:R-:W-:Y:S02]  /*1940*/  UIADD3 UR6, UPT, UPT, UR17, 0x1, URZ ;  /* 0x0000000111067890 */ /* 0x000fe4000fffe0ff */
[----:B------:R-:W-:Y:S02]  /*1950*/  ULEA UR32, UR17, UR4, 0xd ;  /* 0x0000000411207291 */ /* 0x000fe4000f8e68ff */
[----:B------:R-:W-:Y:S02]  /*1960*/  UISETP.NE.AND UP0, UPT, UR6, 0x11, UPT ;  /* 0x000000110600788c */ /* 0x000fe4000bf05270 */
[----:B------:R-:W-:Y:S02]  /*1970*/  UIADD3 UR26, UP1, UPT, UR22, 0x80, URZ ;  /* 0x00000080161a7890 */ /* 0x000fe4000ff3e0ff */
[----:B------:R-:W-:Y:S02]  /*1980*/  USEL UR9, URZ, 0x1, UP0 ;  /* 0x00000001ff097887 */ /* 0x000fe40008000000 */
[----:B------:R-:W-:-:S02]  /*1990*/  USEL UR6, UR6, URZ, UP0 ;  /* 0x000000ff06067287 */ /* 0x000fc40008000000 */
[----:B------:R-:W-:Y:S02]  /*19a0*/  UIADD3 UR20, UP0, UPT, UR22, 0x180, URZ ;  /* 0x0000018016147890 */ /* 0x000fe4000ff1e0ff */
[----:B------:R-:W-:Y:S01]  /*19b0*/  ULEA UR8, UR6, UR4, 0x3 ;  /* 0x0000000406087291 */ /* 0x000fe2000f8e18ff */
[----:B------:R-:W-:Y:S01]  /*19c0*/  LOP3.LUT R15, R15, UR9, RZ, 0x3c, !PT ;  /* 0x000000090f0f7c12 */ /* 0x000fe2000f8e3cff */
[----:B------:R-:W-:Y:S02]  /*19d0*/  USHF.L.U32 UR34, UR16, 0x6, URZ ;  /* 0x0000000610227899 */ /* 0x000fe400080006ff */
[----:B------:R-:W-:Y:S01]  /*19e0*/  UIADD3.X UR27, UPT, UPT, URZ, UR23, URZ, UP1, !UPT ;  /* 0x00000017ff1b7290 */ /* 0x000fe20008ffe4ff */
[----:B-1----:R-:W-:Y:S01]  /*19f0*/  SHF.L.U32 R2, R15, 0x1f, RZ ;  /* 0x0000001f0f027819 */ /* 0x002fe200000006ff */
[----:B------:R-:W-:Y:S02]  /*1a00*/  UIADD3 UR32, UPT, UPT, UR32, 0x4400, URZ ;  /* 0x0000440020207890 */ /* 0x000fe4000fffe0ff */
[----:B------:R-:W-:Y:S01]  /*1a10*/  UIADD3.X UR21, UPT, UPT, URZ, UR23, URZ, UP0, !UPT ;  /* 0x00000017ff157290 */ /* 0x000fe200087fe4ff */
[----:B------:R1:W1:Y:S01]  /*1a20*/  SYNCS.PHASECHK.TRANS64.TRYWAIT P0, [UR8+0x88], R2 ;  /* 0x00008802ff0075a7 */ /* 0x0002620008001108 */
[----:B------:R-:W-:Y:S01]  /*1a30*/  ULEA UR8, UR17, UR4, 0xc ;  /* 0x0000000411087291 */ /* 0x000fe2000f8e60ff */
[----:B------:R-:W-:Y:S01]  /*1a40*/  UMOV UR18, 0x0 ;  /* 0x0000000000127882 */ /* 0x000fe20000000000 */
[----:B------:R-:W-:-:S02]  /*1a50*/  UMOV UR19, 0x10000000 ;  /* 0x1000000000137882 */ /* 0x000fc40000000000 */
[----:B------:R-:W-:Y:S01]  /*1a60*/  UIADD3 UR8, UPT, UPT, UR8, 0x26400, URZ ;  /* 0x0002640008087890 */ /* 0x000fe2000fffe0ff */
[----:B------:R1:W-:Y:S01]  /*1a70*/  UTMALDG.3D [UR32], [UR26], desc[UR18] ;  /* 0x000012201a0075b4 */ /* 0x0003e20008011000 */
[----:B------:R-:W-:Y:S01]  /*1a80*/  UMOV UR12, UR36 ;  /* 0x00000024000c7c82 */ /* 0x000fe20008000000 */
[----:B------:R-:W-:Y:S01]  /*1a90*/  UMOV UR9, UR33 ;  /* 0x0000002100097c82 */ /* 0x000fe20008000000 */
[----:B------:R-:W-:Y:S01]  /*1aa0*/  UMOV UR10, UR34 ;  /* 0x00000022000a7c82 */ /* 0x000fe20008000000 */
[----:B------:R-:W-:Y:S01]  /*1ab0*/  UIADD3 UR16, UPT, UPT, UR16, 0x1, URZ ;  /* 0x0000000110107890 */ /* 0x000fe2000fffe0ff */
[----:B------:R-:W-:Y:S01]  /*1ac0*/  UMOV UR24, UR5 ;  /* 0x0000000500187c82 */ /* 0x000fe20008000000 */
[----:B------:R-:W-:Y:S02]  /*1ad0*/  UMOV UR17, UR6 ;  /* 0x0000000600117c82 */ /* 0x000fe40008000000 */
[----:B------:R1:W-:Y:S01]  /*1ae0*/  UTMALDG.3D [UR8], [UR20], desc[UR18] ;  /* 0x00001208140075b4 */ /* 0x0003e20008011000 */
[----:B------:R-:W-:-:S09]  /*1af0*/  UISETP.NE.AND UP0, UPT, UR16, UR5, UPT ;  /* 0x000000051000728c */ /* 0x000fd2000bf05270 */
[----:B------:R-:W-:Y:S05]  /*1b00*/  BRA.U UP0, `(.L_x_26) ;  /* 0xfffffffd00607547 */ /* 0x000fea000b83ffff */
.L_x_21:
[----:B-1----:R-:W-:Y:S01]  /*1b10*/  ULEA UR8, UR6, UR4, 0x3 ;  /* 0x0000000406087291 */ /* 0x002fe2000f8e18ff */
[----:B------:R-:W-:Y:S01]  /*1b20*/  SHF.L.U32 R2, R15, 0x1f, RZ ;  /* 0x0000001f0f027819 */ /* 0x000fe200000006ff */
[----:B------:R-:W-:Y:S01]  /*1b30*/  @!P1 SYNCS.ARRIVE.TRANS64.A1T0 RZ, [UR4+0x128], RZ ;  /* 0x000128ffffff99a7 */ /* 0x000fe20008100004 */
[----:B------:R-:W-:-:S06]  /*1b40*/  UISETP.GT.AND UP0, UPT, UR15, UR14, UPT ;  /* 0x0000000e0f00728c */ /* 0x000fcc000bf04270 */
[----:B--2---:R1:W2:Y:S03]  /*1b50*/  SYNCS.PHASECHK.TRANS64.TRYWAIT P0, [UR8+0x88], R2 ;  /* 0x00008802ff0075a7 */ /* 0x0042a60008001108 */
[----:B------:R-:W-:Y:S05]  /*1b60*/  BRA.U !UP0, `(.L_x_27) ;  /* 0x0000000108ac7547 */ /* 0x000fea000b800000 */
[----:B------:R-:W-:Y:S01]  /*1b70*/  UIADD3 UR21, UPT, UPT, UR7, UR24, URZ ;  /* 0x0000001807157290 */ /* 0x000fe2000fffe0ff */
[----:B------:R-:W-:-:S11]  /*1b80*/  UMOV UR25, UR6 ;  /* 0x0000000600197c82 */ /* 0x000fd60008000000 */
.L_x_32:
[----:B-1----:R-:W-:Y:S01]  /*1b90*/  ULEA UR17, UR25, UR4, 0x3 ;  /* 0x0000000419117291 */ /* 0x002fe2000f8e18ff */
[----:B--2---:R-:W-:Y:S01]  /*1ba0*/  @!P5 MOV R3, 0x3000 ;  /* 0x000030000003d802 */ /* 0x004fe20000000f00 */
[----:B--2---:R-:W-:Y:S10]  /*1bb0*/  @P0 BRA `(.L_x_28) ;  /* 0x00000000000c0947 */ /* 0x004ff40003800000 */
[----:B------:R-:W-:-:S04]  /*1bc0*/  SHF.L.U32 R5, R15, 0x1f, RZ ;  /* 0x0000001f0f057819 */ /* 0x000fc800000006ff */
[----:B------:R-:W2:Y:S02]  /*1bd0*/  SYNCS.PHASECHK.TRANS64.TRYWAIT P0, [UR17+0x88], R5 ;  /* 0x00008805ff0075a7 */ /* 0x000ea40008001111 */
[----:B--2---:R-:W-:Y:S05]  /*1be0*/  @!P0 BRA `(.L_x_29) ;  /* 0x0000005400908947 */ /* 0x004fea0003800000 */
.L_x_28:
[----:B------:R2:W-:Y:S01]  /*1bf0*/  @!P5 SYNCS.ARRIVE.TRANS64 RZ, [UR17], R3 ;  /* 0x00000003ffffd9a7 */ /* 0x0005e20008000011 */
[----:B------:R-:W-:Y:S04]  /*1c00*/  BSSY.RECONVERGENT B0, `(.L_x_30) ;  /* 0x0000003000007945 */ /* 0x000fe80003800200 */
[----:B------:R-:W-:Y:S05]  /*1c10*/  @P4 BRA `(.L_x_31) ;  /* 0x0000000000044947 */ /* 0x000fea0003800000 */
[----:B------:R-:W-:Y:S05]  /*1c20*/  BPT.TRAP 0x1 ;  /* 0x000000040000795c */ /* 0x000fea0000300000 */
.L_x_31:
[----:B------:R-:W-:Y:S05]  /*1c30*/  BSYNC.RECONVERGENT B0 ;  /* 0x0000000000007941 */ /* 0x000fea0003800200 */
.L_x_30:
        /* <DEDUP_REMOVED lines=10> */
[----:B------:R-:W-:Y:S01]  /*1ce0*/  UIADD3 UR16, UPT, UPT, UR16, 0x4400, URZ ;  /* 0x0000440010107890 */ /* 0x000fe2000fffe0ff */
[----:B-1----:R-:W-:Y:S01]  /*1cf0*/  SHF.L.U32 R2, R15, 0x1f, RZ ;  /* 0x0000001f0f027819 */ /* 0x002fe200000006ff */
[----:B------:R-:W-:Y:S02]  /*1d00*/  UIADD3.X UR31, UPT, UPT, URZ, UR23, URZ, UP1, !UPT ;  /* 0x00000017ff1f7290 */ /* 0x000fe40008ffe4ff */
[----:B------:R-:W-:Y:S01]  /*1d10*/  UIADD3.X UR29, UPT, UPT, URZ, UR23, URZ, UP0, !UPT ;  /* 0x00000017ff1d7290 */ /* 0x000fe200087fe4ff */
[----:B------:R1:W1:Y:S01]  /*1d20*/  SYNCS.PHASECHK.TRANS64.TRYWAIT P0, [UR8+0x88], R2 ;  /* 0x00008802ff0075a7 */ /* 0x0002620008001108 */
[----:B------:R-:W-:Y:S01]  /*1d30*/  ULEA UR8, UR25, UR4, 0xc ;  /* 0x0000000419087291 */ /* 0x000fe2000f8e60ff */
[----:B------:R-:W-:Y:S01]  /*1d40*/  UMOV UR26, 0x0 ;  /* 0x00000000001a7882 */ /* 0x000fe20000000000 */
[----:B------:R-:W-:-:S02]  /*1d50*/  UMOV UR27, 0x10000000 ;  /* 0x10000000001b7882 */ /* 0x000fc40000000000 */
[----:B------:R-:W-:Y:S01]  /*1d60*/  UIADD3 UR8, UPT, UPT, UR8, 0x26400, URZ ;  /* 0x0002640008087890 */ /* 0x000fe2000fffe0ff */
[----:B------:R-:W-:Y:S01]  /*1d70*/  UMOV UR19, UR35 ;  /* 0x0000002300137c82 */ /* 0x000fe20008000000 */
[----:B------:R-:W-:Y:S01]  /*1d80*/  UMOV UR20, UR36 ;  /* 0x0000002400147c82 */ /* 0x000fe20008000000 */
[----:B------:R-:W-:Y:S01]  /*1d90*/  UMOV UR12, UR36 ;  /* 0x00000024000c7c82 */ /* 0x000fe20008000000 */
[----:B------:R-:W-:Y:S01]  /*1da0*/  UMOV UR9, UR17 ;  /* 0x0000001100097c82 */ /* 0x000fe20008000000 */
[----:B------:R-:W-:Y:S01]  /*1db0*/  UMOV UR10, UR18 ;  /* 0x00000012000a7c82 */ /* 0x000fe20008000000 */
[----:B------:R1:W-:Y:S01]  /*1dc0*/  UTMALDG.3D [UR16], [UR30], desc[UR26] ;  /* 0x00001a101e0075b4 */ /* 0x0003e20008011000 */
[----:B------:R-:W-:Y:S01]  /*1dd0*/  UIADD3 UR24, UPT, UPT, UR24, 0x1, URZ ;  /* 0x0000000118187890 */ /* 0x000fe2000fffe0ff */
[----:B------:R-:W-:-:S03]  /*1de0*/  UMOV UR25, UR6 ;  /* 0x0000000600197c82 */ /* 0x000fc60008000000 */
[----:B------:R-:W-:Y:S01]  /*1df0*/  UISETP.NE.AND UP0, UPT, UR24, UR21, UPT ;  /* 0x000000151800728c */ /* 0x000fe2000bf05270 */
[----:B------:R1:W-:Y:S08]  /*1e00*/  UTMALDG.3D [UR8], [UR28], desc[UR26] ;  /* 0x00001a081c0075b4 */ /* 0x0003f00008011000 */
[----:B------:R-:W-:Y:S05]  /*1e10*/  BRA.U UP0, `(.L_x_32) ;  /* 0xfffffffd005c7547 */ /* 0x000fea000b83ffff */
.L_x_27:
[C---:B-1----:R-:W-:Y:S01]  /*1e20*/  LEA R2, R14.reuse, UR4, 0x3 ;  /* 0x000000040e027c11 */ /* 0x042fe2000f8e18ff */
[----:B------:R-:W-:Y:S01]  /*1e30*/  NOP ;  /* 0x0000000000007918 */ /* 0x000fe20000000000 */
[----:B--2---:R-:W-:Y:S02]  /*1e40*/  SHF.L.U32 R3, R13, 0x1f, RZ ;  /* 0x0000001f0d037819 */ /* 0x004fe400000006ff */
[----:B------:R-:W-:Y:S02]  /*1e50*/  LEA R4, R14, UR4, 0x4 ;  /* 0x000000040e047c11 */ /* 0x000fe4000f8e20ff */
[----:B------:R-:W1:Y:S02]  /*1e60*/  SYNCS.PHASECHK.TRANS64.TRYWAIT P0, [R2+URZ+0x130], R3 ;  /* 0x00013003020075a7 */ /* 0x000e6400080011ff */
[----:B-1----:R-:W-:Y:S05]  /*1e70*/  @!P0 BRA `(.L_x_33) ;  /* 0x0000005400048947 */ /* 0x002fea0003800000 */
.L_x_112:
[----:B------:R-:W2:Y:S01]  /*1e80*/  LDS.128 R4, [R4+0x1c0] ;  /* 0x0001c00004047984 */ /* 0x000ea20000000c00 */
[----:B---3--:R-:W-:Y:S01]  /*1e90*/  ISETP.GE.AND P0, PT, R72, 0x1, PT ;  /* 0x000000014800780c */ /* 0x008fe20003f06270 */
[----:B-1----:R-:W-:Y:S01]  /*1ea0*/  VIADD R2, R2, 0x140 ;  /* 0x0000014002027836 */ /* 0x002fe20000000000 */
[----:B------:R-:W-:Y:S01]  /*1eb0*/  @!PT LDS RZ, [RZ] ;  /* 0x00000000fffff984 */ /* 0x000fe20000000800 */
[----:B------:R-:W-:Y:S01]  /*1ec0*/  @!PT LDS RZ, [RZ] ;  /* 0x00000000fffff984 */ /* 0x000fe20000000800 */
[----:B------:R-:W-:Y:S01]  /*1ed0*/  @!PT LDS RZ, [RZ] ;  /* 0x00000000fffff984 */ /* 0x000fe20000000800 */
[----:B------:R-:W-:Y:S01]  /*1ee0*/  @!PT LDS RZ, [RZ] ;  /* 0x00000000fffff984 */ /* 0x000fe20000000800 */
[----:B------:R1:W-:Y:S06]  /*1ef0*/  MEMBAR.ALL.CTA ;  /* 0x0000000000007992 */ /* 0x0003ec0000008000 */
[----:B-1----:R-:W1:Y:S01]  /*1f00*/  FENCE.VIEW.ASYNC.S ;  /* 0x00000000000073c6 */ /* 0x002e620000000000 */
[----:B------:R-:W-:-:S04]  /*1f10*/  PRMT R2, RZ, 0x654, R2 ;  /* 0x00000654ff027816 */ /* 0x000fc80000000002 */
[----:B-1----:R1:W-:Y:S01]  /*1f20*/  SYNCS.ARRIVE.TRANS64.RED.A1T0 RZ, [R2+URZ], RZ ;  /* 0x000000ff02ff79a7 */ /* 0x0023e200081004ff */
[----:B--2---:R-:W-:-:S13]  /*1f30*/  LOP3.LUT P2, RZ, R6, 0x1, RZ, 0xc0, !PT ;  /* 0x0000000106ff7812 */ /* 0x004fda000784c0ff */
[----:B------:R-:W-:Y:S01]  /*1f40*/  @P2 SHF.R.U32.HI R3, RZ, 0x10, R5 ;  /* 0x00000010ff032819 */ /* 0x000fe20000011605 */
[----:B------:R-:W-:Y:S01]  /*1f50*/  VOTEU.ANY UP0, P2 ;  /* 0x0000000000ff7886 */ /* 0x000fe20001000100 */
[----:B------:R-:W-:Y:S02]  /*1f60*/  @P2 MOV R11, R4 ;  /* 0x00000004000b2202 */ /* 0x000fe40000000f00 */
[----:B------:R-:W-:Y:S02]  /*1f70*/  @P2 R2UR.BROADCAST UR8, R3 ;  /* 0x00000000030822ca */ /* 0x000fe400008e0000 */
[----:B------:R-:W-:-:S11]  /*1f80*/  @P2 LOP3.LUT R8, R5, 0xffff, RZ, 0xc0, !PT ;  /* 0x0000ffff05082812 */ /* 0x000fd600078ec0ff */
[----:B------:R-:W-:Y:S01]  /*1f90*/  @UP0 UMOV UR36, UR8 ;  /* 0x0000000800240c82 */ /* 0x000fe20008000000 */
[----:B-1----:R-:W-:Y:S05]  /*1fa0*/  @!P0 BRA `(.L_x_34) ;  /* 0x0000000000b88947 */ /* 0x002fea0003800000 */
[----:B------:R-:W4:Y:S01]  /*1fb0*/  LDC.64 R4, c[0x0][0xb18] ;  /* 0x0002c600ff047b82 */ /* 0x000f220000000a00 */
[----:B------:R-:W-:-:S07]  /*1fc0*/  ISETP.NE.AND P3, PT, R72, 0x1, PT ;  /* 0x000000014800780c */ /* 0x000fce0003f65270 */
[----:B------:R-:W1:Y:S08]  /*1fd0*/  LDC.64 R6, c[0x0][0xb10] ;  /* 0x0002c400ff067b82 */ /* 0x000e700000000a00 */
[----:B------:R-:W2:Y:S08]  /*1fe0*/  LDC R16, c[0x0][0xb20] ;  /* 0x0002c800ff107b82 */ /* 0x000eb00000000800 */
[----:B------:R-:W3:Y:S01]  /*1ff0*/  LDC R18, c[0x0][0xb0c] ;  /* 0x0002c300ff127b82 */ /* 0x000ee20000000800 */
[----:B----4-:R-:W-:Y:S01]  /*2000*/  IMAD.HI.U32 R17, R0, R5, RZ ;  /* 0x0000000500117227 */ /* 0x010fe200078e00ff */
[----:B------:R-:W-:-:S03]  /*2010*/  ISETP.NE.AND P0, PT, R4, 0x1, PT ;  /* 0x000000010400780c */ /* 0x000fc60003f05270 */
[----:B------:R-:W-:-:S03]  /*2020*/  IMAD.HI.U32 R5, R8, R5, RZ ;  /* 0x0000000508057227 */ /* 0x000fc600078e00ff */
[----:B------:R-:W4:Y:S01]  /*2030*/  LDC.64 R2, c[0x0][0xb28] ;  /* 0x0002ca00ff027b82 */ /* 0x000f220000000a00 */
[----:B-1----:R-:W-:-:S04]  /*2040*/  IMAD.HI.U32 R20, R9, R6, RZ ;  /* 0x0000000609147227 */ /* 0x002fc800078e00ff */
[----:B------:R-:W-:Y:S01]  /*2050*/  IMAD.HI.U32 R22, R11, R6, RZ ;  /* 0x000000060b167227 */ /* 0x000fe200078e00ff */
[----:B------:R-:W-:Y:S02]  /*2060*/  SHF.R.U32.HI R20, RZ, R7, R20 ;  /* 0x00000007ff147219 */ /* 0x000fe40000011614 */
[-C--:B--2---:R-:W-:Y:S02]  /*2070*/  SHF.R.U32.HI R17, RZ, R16.reuse, R17 ;  /* 0x00000010ff117219 */ /* 0x084fe40000011611 */
[----:B------:R-:W-:Y:S02]  /*2080*/  SHF.R.U32.HI R5, RZ, R16, R5 ;  /* 0x00000010ff057219 */ /* 0x000fe40000011605 */
[----:B------:R-:W-:Y:S02]  /*2090*/  SEL R17, R0, R17, !P0 ;  /* 0x0000001100117207 */ /* 0x000fe40004000000 */
[----:B------:R-:W-:Y:S02]  /*20a0*/  SHF.R.U32.HI R22, RZ, R7, R22 ;  /* 0x00000007ff167219 */ /* 0x000fe40000011616 */
[----:B---3--:R-:W-:-:S02]  /*20b0*/  ISETP.NE.AND P1, PT, R18, 0x1, PT ;  /* 0x000000011200780c */ /* 0x008fc40003f25270 */
[----:B------:R-:W-:Y:S02]  /*20c0*/  SEL R5, R8, R5, !P0 ;  /* 0x0000000508057207 */ /* 0x000fe40004000000 */
[----:B------:R-:W-:Y:S02]  /*20d0*/  SEL R19, R9, R20, !P1 ;  /* 0x0000001409137207 */ /* 0x000fe40004800000 */
[----:B------:R-:W-:Y:S01]  /*20e0*/  SEL R7, R11, R22, !P1 ;  /* 0x000000160b077207 */ /* 0x000fe20004800000 */
[----:B----4-:R-:W-:-:S04]  /*20f0*/  IMAD.HI.U32 R20, R17, R2, RZ ;  /* 0x0000000211147227 */ /* 0x010fc800078e00ff */
[----:B------:R-:W-:Y:S01]  /*2100*/  IMAD.HI.U32 R6, R19, R2, RZ ;  /* 0x0000000213067227 */ /* 0x000fe200078e00ff */
[----:B------:R-:W-:-:S04]  /*2110*/  @P3 SHF.R.U32.HI R17, RZ, R3, R20 ;  /* 0x00000003ff113219 */ /* 0x000fc80000011614 */
[----:B------:R-:W-:Y:S01]  /*2120*/  @P3 SHF.R.U32.HI R19, RZ, R3, R6 ;  /* 0x00000003ff133219 */ /* 0x000fe20000011606 */
[----:B------:R-:W-:-:S04]  /*2130*/  IMAD R17, R72, R17, RZ ;  /* 0x0000001148117224 */ /* 0x000fc800078e02ff */
[----:B------:R-:W-:Y:S01]  /*2140*/  IMAD R6, R72, R19, RZ ;  /* 0x0000001348067224 */ /* 0x000fe200078e02ff */
[C---:B------:R-:W-:Y:S02]  /*2150*/  ISETP.GE.AND P0, PT, R5.reuse, R17, PT ;  /* 0x000000110500720c */ /* 0x040fe40003f06270 */
[----:B------:R-:W-:Y:S02]  /*2160*/  IADD3 R17, PT, PT, -R5, RZ, RZ ;  /* 0x000000ff05117210 */ /* 0x000fe40007ffe1ff */
[----:B------:R-:W-:Y:S01]  /*2170*/  ISETP.GE.OR P0, PT, R7, R6, P0 ;  /* 0x000000060700720c */ /* 0x000fe20000706670 */
[----:B------:R-:W-:-:S04]  /*2180*/  IMAD.HI.U32 R6, R5, R2, RZ ;  /* 0x0000000205067227 */ /* 0x000fc800078e00ff */
[----:B------:R-:W-:Y:S01]  /*2190*/  IMAD R8, R4, R17, R8 ;  /* 0x0000001104087224 */ /* 0x000fe200078e0208 */
[----:B------:R-:W-:-:S04]  /*21a0*/  SHF.R.U32.HI R6, RZ, R3, R6 ;  /* 0x00000003ff067219 */ /* 0x000fc80000011606 */
[----:B------:R-:W-:-:S03]  /*21b0*/  SEL R6, R5, R6, !P3 ;  /* 0x0000000605067207 */ /* 0x000fc60005800000 */
[----:B------:R-:W-:-:S04]  /*21c0*/  @!P0 IMAD.HI.U32 R16, R7, R2, RZ ;  /* 0x0000000207108227 */ /* 0x000fc800078e00ff */
[----:B------:R-:W-:Y:S01]  /*21d0*/  IMAD.MOV R2, RZ, RZ, -R6 ;  /* 0x000000ffff027224 */ /* 0x000fe200078e0a06 */
[----:B------:R-:W-:-:S03]  /*21e0*/  @!P0 SHF.R.U32.HI R16, RZ, R3, R16 ;  /* 0x00000003ff108219 */ /* 0x000fc60000011610 */
[----:B------:R-:W-:Y:S01]  /*21f0*/  IMAD R2, R72, R2, R5 ;  /* 0x0000000248027224 */ /* 0x000fe200078e0205 */
[----:B------:R-:W-:-:S05]  /*2200*/  @!P0 SEL R3, R7, R16, !P3 ;  /* 0x0000001007038207 */ /* 0x000fca0005800000 */
[--C-:B------:R-:W-:Y:S02]  /*2210*/  @!P0 IMAD.IADD R6, R6, 0x1, -R3.reuse ;  /* 0x0000000106068824 */ /* 0x100fe400078e0a03 */
[----:B------:R-:W-:Y:S01]  /*2220*/  @!P0 IMAD R3, R2, R19, R3 ;  /* 0x0000001302038224 */ /* 0x000fe200078e0203 */
[----:B------:R-:W-:Y:S01]  /*2230*/  IADD3 R2, PT, PT, -R7, RZ, RZ ;  /* 0x000000ff07027210 */ /* 0x000fe20007ffe1ff */
[----:B------:R-:W-:Y:S02]  /*2240*/  @!P0 IMAD R5, R72, R6, R7 ;  /* 0x0000000648058224 */ /* 0x000fe400078e0207 */
[----:B------:R-:W-:Y:S02]  /*2250*/  @!P0 IMAD.MOV.U32 R7, RZ, RZ, R3 ;  /* 0x000000ffff078224 */ /* 0x000fe400078e0003 */
[----:B------:R-:W-:Y:S02]  /*2260*/  IMAD R2, R18, R2, R11 ;  /* 0x0000000212027224 */ /* 0x000fe400078e020b */
[----:B------:R-:W-:-:S02]  /*2270*/  IMAD R8, R5, R4, R8 ;  /* 0x0000000405087224 */ /* 0x000fc400078e0208 */
[----:B------:R-:W-:Y:S02]  /*2280*/  IMAD R11, R7, R18, R2 ;  /* 0x00000012070b7224 */ /* 0x000fe400078e0202 */
.L_x_34:
[----:B------:R-:W1:Y:S02]  /*2290*/  LDCU UR8, c[0x0][0xb30] ;  /* 0x00016600ff0877ac */ /* 0x000e640008000800 */
[----:B-1----:R-:W-:-:S09]  /*22a0*/  UISETP.NE.AND UP0, UPT, UR8, 0x1, UPT ;  /* 0x000000010800788c */ /* 0x002fd2000bf05270 */
[----:B------:R-:W-:Y:S05]  /*22b0*/  BRA.U UP0, `(.L_x_35) ;  /* 0x0000000100407547 */ /* 0x000fea000b800000 */
[----:B------:R-:W1:Y:S08]  /*22c0*/  LDC.64 R4, c[0x0][0xb10] ;  /* 0x0002c400ff047b82 */ /* 0x000e700000000a00 */
[----:B------:R-:W2:Y:S08]  /*22d0*/  LDC.64 R2, c[0x0][0xb18] ;  /* 0x0002c600ff027b82 */ /* 0x000eb00000000a00 */
[----:B------:R-:W3:Y:S08]  /*22e0*/  LDC R6, c[0x0][0xb20] ;  /* 0x0002c800ff067b82 */ /* 0x000ef00000000800 */
[----:B------:R-:W4:Y:S01]  /*22f0*/  LDC R16, c[0x0][0xb0c] ;  /* 0x0002c300ff107b82 */ /* 0x000f220000000800 */
[----:B-1----:R-:W-:-:S05]  /*2300*/  IMAD.HI.U32 R4, R11, R4, RZ ;  /* 0x000000040b047227 */ /* 0x002fca00078e00ff */
[----:B------:R-:W-:Y:S01]  /*2310*/  SHF.R.U32.HI R4, RZ, R5, R4 ;  /* 0x00000005ff047219 */ /* 0x000fe20000011604 */
[----:B--2---:R-:W-:Y:S01]  /*2320*/  IMAD.HI.U32 R3, R8, R3, RZ ;  /* 0x0000000308037227 */ /* 0x004fe200078e00ff */
[----:B------:R-:W-:-:S04]  /*2330*/  ISETP.NE.AND P0, PT, R2, 0x1, PT ;  /* 0x000000010200780c */ /* 0x000fc80003f05270 */
[----:B---3--:R-:W-:-:S04]  /*2340*/  SHF.R.U32.HI R3, RZ, R6, R3 ;  /* 0x00000006ff037219 */ /* 0x008fc80000011603 */
[----:B------:R-:W-:Y:S02]  /*2350*/  SEL R3, R8, R3, !P0 ;  /* 0x0000000308037207 */ /* 0x000fe40004000000 */
[----:B----4-:R-:W-:-:S04]  /*2360*/  ISETP.NE.AND P1, PT, R16, 0x1, PT ;  /* 0x000000011000780c */ /* 0x010fc80003f25270 */
[----:B------:R-:W-:-:S05]  /*2370*/  SEL R4, R11, R4, !P1 ;  /* 0x000000040b047207 */ /* 0x000fca0004800000 */
[----:B------:R-:W-:Y:S02]  /*2380*/  IMAD.IADD R5, R3, 0x1, -R4 ;  /* 0x0000000103057824 */ /* 0x000fe400078e0a04 */
[----:B------:R-:W-:Y:S02]  /*2390*/  IMAD.IADD R3, R4, 0x1, -R3 ;  /* 0x0000000104037824 */ /* 0x000fe400078e0a03 */
[----:B------:R-:W-:Y:S02]  /*23a0*/  IMAD R11, R5, R16, R11 ;  /* 0x00000010050b7224 */ /* 0x000fe400078e020b */
[----:B------:R-:W-:-:S07]  /*23b0*/  IMAD R8, R3, R2, R8 ;  /* 0x0000000203087224 */ /* 0x000fce00078e0208 */
.L_x_35:
[----:B------:R-:W-:Y:S01]  /*23c0*/  VIADD R14, R14, 0x1 ;  /* 0x000000010e0e7836 */ /* 0x000fe20000000000 */
[----:B------:R-:W-:Y:S01]  /*23d0*/  PLOP3.LUT P1, PT, PT, PT, PT, 0x80, 0x8 ;  /* 0x000000000008781c */ /* 0x000fe20003f2f070 */
[----:B------:R-:W-:Y:S02]  /*23e0*/  IMAD.IADD R165, R11, 0x1, R154 ;  /* 0x000000010ba57824 */ /* 0x000fe400078e029a */
[----:B------:R-:W-:Y:S01]  /*23f0*/  IMAD.IADD R155, R8, 0x1, R143 ;  /* 0x00000001089b7824 */ /* 0x000fe200078e028f */
[----:B------:R-:W-:-:S04]  /*2400*/  ISETP.NE.AND P0, PT, R14, 0x2, PT ;  /* 0x000000020e00780c */ /* 0x000fc80003f05270 */
[----:B------:R-:W-:Y:S02]  /*2410*/  SEL R2, RZ, 0x1, P0 ;  /* 0x00000001ff027807 */ /* 0x000fe40000000000 */
[----:B------:R-:W-:Y:S02]  /*2420*/  SEL R14, R14, RZ, P0 ;  /* 0x000000ff0e0e7207 */ /* 0x000fe40000000000 */
[----:B------:R-:W-:Y:S01]  /*2430*/  LOP3.LUT R13, R13, R2, RZ, 0x3c, !PT ;  /* 0x000000020d0d7212 */ /* 0x000fe200078e3cff */
[----:B------:R-:W-:Y:S06]  /*2440*/  @P2 BRA `(.L_x_36) ;  /* 0xfffffff000982947 */ /* 0x000fec000383ffff */
[----:B------:R-:W-:Y:S01]  /*2450*/  UIADD3 UR4, UPT, UPT, UR4, 0x88, URZ ;  /* 0x0000008804047890 */ /* 0x000fe2000fffe0ff */
[----:B------:R-:W-:-:S03]  /*2460*/  SHF.L.U32 R3, R15, 0x1f, RZ ;  /* 0x0000001f0f037819 */ /* 0x000fc600000006ff */
[----:B------:R-:W-:-:S09]  /*2470*/  ULEA UR5, UR6, UR4, 0x3 ;  /* 0x0000000406057291 */ /* 0x000fd2000f8e18ff */
[----:B------:R-:W1:Y:S02]  /*2480*/  SYNCS.PHASECHK.TRANS64.TRYWAIT P0, [UR5], R3 ;  /* 0x00000003ff0075a7 */ /* 0x000e640008001105 */
[----:B-1----:R-:W-:Y:S05]  /*2490*/  @!P0 BRA `(.L_x_37) ;  /* 0x0000004c00908947 */ /* 0x002fea0003800000 */
.L_x_114:
[----:B------:R-:W-:-:S04]  /*24a0*/  UIADD3 UR6, UPT, UPT, UR6, 0x1, URZ ;  /* 0x0000000106067890 */ /* 0x000fc8000fffe0ff */
[----:B------:R-:W-:-:S04]  /*24b0*/  UISETP.NE.AND UP0, UPT, UR6, 0x11, UPT ;  /* 0x000000110600788c */ /* 0x000fc8000bf05270 */
[----:B------:R-:W-:Y:S02]  /*24c0*/  USEL UR7, URZ, 0x1, UP0 ;  /* 0x00000001ff077887 */ /* 0x000fe40008000000 */
[----:B------:R-:W-:-:S04]  /*24d0*/  USEL UR6, UR6, URZ, UP0 ;  /* 0x000000ff06067287 */ /* 0x000fc80008000000 */
[----:B------:R-:W-:Y:S01]  /*24e0*/  ULEA UR5, UR6, UR4, 0x3 ;  /* 0x0000000406057291 */ /* 0x000fe2000f8e18ff */
[----:B------:R-:W-:-:S04]  /*24f0*/  LOP3.LUT R2, R15, UR7, RZ, 0x3c, !PT ;  /* 0x000000070f027c12 */ /* 0x000fc8000f8e3cff */
[----:B-1----:R-:W-:-:S04]  /*2500*/  SHF.L.U32 R3, R2, 0x1f, RZ ;  /* 0x0000001f02037819 */ /* 0x002fc800000006ff */
[----:B------:R-:W1:Y:S02]  /*2510*/  SYNCS.PHASECHK.TRANS64.TRYWAIT P0, [UR5], R3 ;  /* 0x00000003ff0075a7 */ /* 0x000e640008001105 */
[----:B-1----:R-:W-:Y:S05]  /*2520*/  @!P0 BRA `(.L_x_38) ;  /* 0x0000004c00848947 */ /* 0x002fea0003800000 */
.L_x_116:
        /* <DEDUP_REMOVED lines=9> */
.L_x_118:
        /* <DEDUP_REMOVED lines=9> */
.L_x_120:
        /* <DEDUP_REMOVED lines=9> */
.L_x_122:
        /* <DEDUP_REMOVED lines=9> */
.L_x_124:
        /* <DEDUP_REMOVED lines=9> */
.L_x_126:
        /* <DEDUP_REMOVED lines=9> */
.L_x_128:
        /* <DEDUP_REMOVED lines=9> */
.L_x_130:
        /* <DEDUP_REMOVED lines=9> */
.L_x_132:
        /* <DEDUP_REMOVED lines=9> */
.L_x_134:
        /* <DEDUP_REMOVED lines=9> */
.L_x_136:
        /* <DEDUP_REMOVED lines=9> */
.L_x_138:
        /* <DEDUP_REMOVED lines=9> */
.L_x_140:
        /* <DEDUP_REMOVED lines=9> */
.L_x_142:
        /* <DEDUP_REMOVED lines=9> */
.L_x_144:
[----:B------:R-:W-:-:S04]  /*2d10*/  UIADD3 UR6, UPT, UPT, UR6, 0x1, URZ ;  /* 0x0000000106067890 */ /* 0x000fc8000fffe0ff */
[----:B------:R-:W-:-:S04]  /*2d20*/  UISETP.NE.AND UP0, UPT, UR6, 0x11, UPT ;  /* 0x000000110600788c */ /* 0x000fc8000bf05270 */
[----:B------:R-:W-:Y:S02]  /*2d30*/  USEL UR5, URZ, 0x1, UP0 ;  /* 0x00000001ff057887 */ /* 0x000fe40008000000 */
[----:B------:R-:W-:-:S04]  /*2d40*/  USEL UR6, UR6, URZ, UP0 ;  /* 0x000000ff06067287 */ /* 0x000fc80008000000 */
[----:B------:R-:W-:Y:S01]  /*2d50*/  ULEA UR6, UR6, UR4, 0x3 ;  /* 0x0000000406067291 */ /* 0x000fe2000f8e18ff */
[----:B-1----:R-:W-:-:S04]  /*2d60*/  LOP3.LUT R3, R2, UR5, RZ, 0x3c, !PT ;  /* 0x0000000502037c12 */ /* 0x002fc8000f8e3cff */
[----:B------:R-:W-:Y:S01]  /*2d70*/  SHF.L.U32 R3, R3, 0x1f, RZ ;  /* 0x0000001f03037819 */ /* 0x000fe200000006ff */
[----:B----4-:R-:W-:-:S07]  /*2d80*/  IMAD.U32 R0, RZ, RZ, UR6 ;  /* 0x00000006ff007e24 */ /* 0x010fce000f8e00ff */
.L_x_53:
[----:B-1----:R1:W2:Y:S02]  /*2d90*/  SYNCS.PHASECHK.TRANS64.TRYWAIT P0, [R0+URZ], R3 ;  /* 0x00000003000075a7 */ /* 0x0022a400080011ff */
[----:B--2---:R-:W-:Y:S05]  /*2da0*/  @!P0 NANOSLEEP.SYNCS 0x989680 ;  /* 0x009896800000895d */ /* 0x004fea0003900000 */
[----:B------:R-:W2:Y:S02]  /*2db0*/  @!P0 SYNCS.PHASECHK.TRANS64 P0, [R0+URZ], R3 ;  /* 0x00000003000085a7 */ /* 0x000ea400080010ff */
[----:B--2---:R-:W-:Y:S05]  /*2dc0*/  @P0 EXIT ;  /* 0x000000000000094d */ /* 0x004fea0003800000 */
[----:B------:R-:W-:Y:S05]  /*2dd0*/  BRA `(.L_x_53) ;  /* 0xfffffffc00ec7947 */ /* 0x000fea000383ffff */
.L_x_18:
[----:B------:R-:W-:-:S04]  /*2de0*/  UISETP.NE.AND UP1, UPT, UR37, URZ, UPT ;  /* 0x000000ff2500728c */ /* 0x000fc8000bf25270 */
[----:B------:R-:W-:-:S09]  /*2df0*/  UISETP.NE.OR UP1, UPT, UR8, 0x1, UP1 ;  /* 0x000000010800788c */ /* 0x000fd20008f25670 */
[----:B------:R-:W-:Y:S05]  /*2e00*/  BRA.U UP1, `(.L_x_54) ;  /* 0x0000000501487547 */ /* 0x000fea000b800000 */
[----:B------:R-:W-:Y:S01]  /*2e10*/  ISETP.NE.AND P2, PT, R2, RZ, PT ;  /* 0x000000ff0200720c */ /* 0x000fe20003f45270 */
[----:B------:R-:W-:Y:S01]  /*2e20*/  IMAD.MOV.U32 R12, RZ, RZ, 0x1 ;  /* 0x00000001ff0c7424 */ /* 0x000fe200078e00ff */
[----:B------:R-:W-:Y:S02]  /*2e30*/  CS2R R10, SRZ ;  /* 0x00000000000a7805 */ /* 0x000fe4000001ff00 */
[----:B------:R-:W-:Y:S01]  /*2e40*/  CS2R R8, SRZ ;  /* 0x0000000000087805 */ /* 0x000fe2000001ff00 */
[----:B------:R-:W-:Y:S01]  /*2e50*/  UMOV UR4, 0x400 ;  /* 0x0000040000047882 */ /* 0x000fe20000000000 */
[----:B------:R-:W-:Y:S01]  /*2e60*/  UMOV UR6, URZ ;  /* 0x000000ff00067c82 */ /* 0x000fe20008000000 */
[----:B------:R-:W-:-:S12]  /*2e70*/  ULEA UR37, UR37, UR4, 0x18 ;  /* 0x0000000425257291 */ /* 0x000fd8000f8ec0ff */
.L_x_58:
[----:B------:R-:W-:Y:S02]  /*2e80*/  LEA R0, R8, UR37, 0x3 ;  /* 0x0000002508007c11 */ /* 0x000fe4000f8e18ff */
[----:B------:R-:W-:-:S03]  /*2e90*/  SHF.L.U32 R5, R9, 0x1f, RZ ;  /* 0x0000001f09057819 */ /* 0x000fc600000006ff */
[----:B------:R-:W-:Y:S01]  /*2ea0*/  VIADD R4, R0, 0x1a0 ;  /* 0x000001a000047836 */ /* 0x000fe20000000000 */
[----:B------:R-:W1:Y:S02]  /*2eb0*/  SYNCS.PHASECHK.TRANS64.TRYWAIT P0, [R0+URZ+0x190], R5 ;  /* 0x00019005000075a7 */ /* 0x000e6400080011ff */
[----:B-1----:R-:W-:Y:S05]  /*2ec0*/  @!P0 BRA `(.L_x_55) ;  /* 0x0000004800848947 */ /* 0x002fea0003800000 */
.L_x_145:
[----:B------:R-:W-:Y:S01]  /*2ed0*/  ULEA UR5, UR6, UR37, 0x3 ;  /* 0x0000002506057291 */ /* 0x000fe2000f8e18ff */
[----:B------:R-:W-:Y:S02]  /*2ee0*/  PRMT R4, RZ, 0x654, R4 ;  /* 0x00000654ff047816 */ /* 0x000fe40000000004 */
[----:B-1----:R-:W-:Y:S01]  /*2ef0*/  SHF.L.U32 R5, R12, 0x1f, RZ ;  /* 0x0000001f0c057819 */ /* 0x002fe200000006ff */
[----:B------:R-:W-:Y:S01]  /*2f00*/  UIADD3 UR4, UPT, UPT, UR5, 0x130, URZ ;  /* 0x0000013005047890 */ /* 0x000fe2000fffe0ff */
[----:B------:R1:W-:Y:S05]  /*2f10*/  SYNCS.ARRIVE.TRANS64.RED.A1T0 RZ, [R4+URZ], RZ ;  /* 0x000000ff04ff79a7 */ /* 0x0003ea00081004ff */
[----:B------:R-:W-:Y:S01]  /*2f20*/  IMAD.U32 R7, RZ, RZ, UR4 ;  /* 0x00000004ff077e24 */ /* 0x000fe2000f8e00ff */
[----:B------:R-:W2:Y:S04]  /*2f30*/  SYNCS.PHASECHK.TRANS64.TRYWAIT P0, [UR5+0x140], R5 ;  /* 0x00014005ff0075a7 */ /* 0x000ea80008001105 */
[----:B------:R-:W-:Y:S01]  /*2f40*/  PRMT R6, R2, 0x654, R7 ;  /* 0x0000065402067816 */ /* 0x000fe20000000007 */
[----:B-1----:R-:W-:Y:S01]  /*2f50*/  @!P2 IMAD.MOV.U32 R4, RZ, RZ, 0x10 ;  /* 0x00000010ff04a424 */ /* 0x002fe200078e00ff */
[----:B--2---:R-:W-:Y:S06]  /*2f60*/  @!P0 BRA `(.L_x_56) ;  /* 0x0000004800708947 */ /* 0x004fec0003800000 */
.L_x_147:
[----:B------:R-:W-:Y:S01]  /*2f70*/  ULEA UR4, UR6, UR37, 0x4 ;  /* 0x0000002506047291 */ /* 0x000fe2000f8e20ff */
[----:B------:R-:W-:Y:S01]  /*2f80*/  SEL R3, R6, R3, !P2 ;  /* 0x0000000306037207 */ /* 0x000fe20005000000 */
[----:B------:R-:W-:Y:S01]  /*2f90*/  UIADD3 UR5, UPT, UPT, UR5, 0x130, URZ ;  /* 0x0000013005057890 */ /* 0x000fe2000fffe0ff */
[----:B-1----:R-:W-:Y:S01]  /*2fa0*/  LEA R0, R11, UR37, 0x3 ;  /* 0x000000250b007c11 */ /* 0x002fe2000f8e18ff */
[----:B------:R-:W-:Y:S01]  /*2fb0*/  UIADD3 UR4, UPT, UPT, UR4, 0x1c0, URZ ;  /* 0x000001c004047890 */ /* 0x000fe2000fffe0ff */
[----:B------:R-:W-:Y:S01]  /*2fc0*/  SHF.L.U32 R5, R10, 0x1f, RZ ;  /* 0x0000001f0a057819 */ /* 0x000fe200000006ff */
[----:B------:R1:W-:Y:S01]  /*2fd0*/  @!P2 SYNCS.ARRIVE.TRANS64.RED RZ, [R3+URZ], R4 ;  /* 0x0000000403ffa9a7 */ /* 0x0003e200080004ff */
[----:B------:R-:W-:Y:S01]  /*2fe0*/  UIADD3 UR6, UPT, UPT, UR6, 0x1, URZ ;  /* 0x0000000106067890 */ /* 0x000fe2000fffe0ff */
[----:B------:R-:W-:-:S03]  /*2ff0*/  VIADD R8, R8, 0x1 ;  /* 0x0000000108087836 */ /* 0x000fc60000000000 */
[----:B------:R-:W-:Y:S02]  /*3000*/  UISETP.NE.AND UP0, UPT, UR6, 0x2, UPT ;  /* 0x000000020600788c */ /* 0x000fe4000bf05270 */
[----:B------:R-:W-:Y:S06]  /*3010*/  UGETNEXTWORKID.BROADCAST [UR4], [UR5] ;  /* 0x00000000040073ca */ /* 0x000fec0008000100 */
[----:B------:R-:W-:Y:S01]  /*3020*/  USEL UR4, URZ, 0x1, UP0 ;  /* 0x00000001ff047887 */ /* 0x000fe20008000000 */
[----:B------:R-:W-:Y:S01]  /*3030*/  ISETP.NE.AND P0, PT, R8, 0x2, PT ;  /* 0x000000020800780c */ /* 0x000fe20003f05270 */
[----:B------:R-:W-:Y:S01]  /*3040*/  USEL UR6, UR6, URZ, UP0 ;  /* 0x000000ff06067287 */ /* 0x000fe20008000000 */
[----:B------:R-:W2:Y:S03]  /*3050*/  SYNCS.PHASECHK.TRANS64.TRYWAIT P1, [R0+URZ+0x130], R5 ;  /* 0x00013005000075a7 */ /* 0x000ea600080211ff */
[----:B------:R-:W-:Y:S01]  /*3060*/  LOP3.LUT R12, R12, UR4, RZ, 0x3c, !PT ;  /* 0x000000040c0c7c12 */ /* 0x000fe2000f8e3cff */
[----:B-12---:R-:W-:Y:S07]  /*3070*/  @!P1 BRA `(.L_x_57) ;  /* 0x0000004800449947 */ /* 0x006fee0003800000 */
.L_x_148:
[C---:B------:R-:W-:Y:S01]  /*3080*/  LEA R4, R11.reuse, UR37, 0x4 ;  /* 0x000000250b047c11 */ /* 0x040fe2000f8e20ff */
[----:B-1----:R-:W-:Y:S01]  /*3090*/  VIADD R0, R0, 0x140 ;  /* 0x0000014000007836 */ /* 0x002fe20000000000 */
[----:B------:R-:W-:Y:S01]  /*30a0*/  SEL R8, R8, RZ, P0 ;  /* 0x000000ff08087207 */ /* 0x000fe20000000000 */
[----:B------:R-:W-:-:S03]  /*30b0*/  VIADD R11, R11, 0x1 ;  /* 0x000000010b0b7836 */ /* 0x000fc60000000000 */
[----:B------:R-:W1:Y:S01]  /*30c0*/  LDS.128 R4, [R4+0x1c0] ;  /* 0x0001c00004047984 */ /* 0x000e620000000c00 */
[----:B------:R-:W-:Y:S02]  /*30d0*/  PRMT R0, RZ, 0x654, R0 ;  /* 0x00000654ff007816 */ /* 0x000fe40000000000 */
[C---:B------:R-:W-:Y:S01]  /*30e0*/  ISETP.NE.AND P1, PT, R11.reuse, 0x2, PT ;  /* 0x000000020b00780c */ /* 0x040fe20003f25270 */
[----:B------:R-:W-:Y:S01]  /*30f0*/  @!PT LDS RZ, [RZ] ;  /* 0x00000000fffff984 */ /* 0x000fe20000000800 */
[----:B------:R-:W-:Y:S01]  /*3100*/  @!PT LDS RZ, [RZ] ;  /* 0x00000000fffff984 */ /* 0x000fe20000000800 */
[----:B------:R-:W-:Y:S01]  /*3110*/  @!PT LDS RZ, [RZ] ;  /* 0x00000000fffff984 */ /* 0x000fe20000000800 */
[----:B------:R-:W-:Y:S01]  /*3120*/  @!PT LDS RZ, [RZ] ;  /* 0x00000000fffff984 */ /* 0x000fe20000000800 */
[----:B------:R2:W-:Y:S06]  /*3130*/  MEMBAR.ALL.CTA ;  /* 0x0000000000007992 */ /* 0x0005ec0000008000 */
[----:B--2---:R-:W2:Y:S01]  /*3140*/  FENCE.VIEW.ASYNC.S ;  /* 0x00000000000073c6 */ /* 0x004ea20000000000 */
[----:B------:R-:W-:Y:S01]  /*3150*/  SEL R11, R11, RZ, P1 ;  /* 0x000000ff0b0b7207 */ /* 0x000fe20000800000 */
[----:B--2---:R2:W-:Y:S01]  /*3160*/  SYNCS.ARRIVE.TRANS64.RED.A1T0 RZ, [R0+URZ], RZ ;  /* 0x000000ff00ff79a7 */ /* 0x0045e200081004ff */
[----:B-1----:R-:W-:-:S02]  /*3170*/  LOP3.LUT P3, RZ, R6, 0x1, RZ, 0xc0, !PT ;  /* 0x0000000106ff7812 */ /* 0x002fc4000786c0ff */
[----:B------:R-:W-:-:S04]  /*3180*/  SEL R5, RZ, 0x1, P1 ;  /* 0x00000001ff057807 */ /* 0x000fc80000800000 */
[----:B------:R-:W-:Y:S02]  /*3190*/  LOP3.LUT R10, R10, R5, RZ, 0x3c, !PT ;  /* 0x000000050a0a7212 */ /* 0x000fe400078e3cff */
[----:B--2---:R-:W-:-:S04]  /*31a0*/  SEL R0, RZ, 0x1, P0 ;  /* 0x00000001ff007807 */ /* 0x004fc80000000000 */
[----:B------:R-:W-:Y:S01]  /*31b0*/  LOP3.LUT R9, R9, R0, RZ, 0x3c, !PT ;  /* 0x0000000009097212 */ /* 0x000fe200078e3cff */
[----:B------:R-:W-:Y:S06]  /*31c0*/  @P3 BRA `(.L_x_58) ;  /* 0xfffffffc002c3947 */ /* 0x000fec000383ffff */
[----:B------:R-:W-:Y:S01]  /*31d0*/  ULEA UR5, UR6, UR37, 0x3 ;  /* 0x0000002506057291 */ /* 0x000fe2000f8e18ff */
[----:B------:R-:W-:-:S08]  /*31e0*/  SHF.L.U32 R3, R12, 0x1f, RZ ;  /* 0x0000001f0c037819 */ /* 0x000fd000000006ff */
[----:B------:R-:W1:Y:S02]  /*31f0*/  SYNCS.PHASECHK.TRANS64 P0, [UR5+0x140], R3 ;  /* 0x00014003ff0075a7 */ /* 0x000e640008001005 */
[----:B-1----:R-:W-:Y:S05]  /*3200*/  @P0 BRA `(.L_x_59) ;  /* 0x0000000000080947 */ /* 0x002fea0003800000 */
[----:B------:R-:W1:Y:S02]  /*3210*/  SYNCS.PHASECHK.TRANS64.TRYWAIT P0, [UR5+0x140], R3 ;  /* 0x00014003ff0075a7 */ /* 0x000e640008001105 */
[----:B-1----:R-:W-:Y:S05]  /*3220*/  @!P0 BRA `(.L_x_60) ;  /* 0x0000004400ec8947 */ /* 0x002fea0003800000 */
.L_x_59:
[----:B------:R-:W-:-:S04]  /*3230*/  UIADD3 UR4, UPT, UPT, UR6, 0x1, URZ ;  /* 0x0000000106047890 */ /* 0x000fc8000fffe0ff */
[----:B------:R-:W-:-:S04]  /*3240*/  UISETP.NE.AND UP0, UPT, UR4, 0x2, UPT ;  /* 0x000000020400788c */ /* 0x000fc8000bf05270 */
[----:B------:R-:W-:Y:S02]  /*3250*/  USEL UR7, URZ, 0x1, UP0 ;  /* 0x00000001ff077887 */ /* 0x000fe40008000000 */
[----:B------:R-:W-:-:S04]  /*3260*/  USEL UR4, UR4, URZ, UP0 ;  /* 0x000000ff04047287 */ /* 0x000fc80008000000 */
[----:B------:R-:W-:Y:S01]  /*3270*/  ULEA UR4, UR4, UR37, 0x3 ;  /* 0x0000002504047291 */ /* 0x000fe2000f8e18ff */
[----:B-1----:R-:W-:-:S04]  /*3280*/  LOP3.LUT R3, R12, UR7, RZ, 0x3c, !PT ;  /* 0x000000070c037c12 */ /* 0x002fc8000f8e3cff */
[----:B------:R-:W-:-:S04]  /*3290*/  SHF.L.U32 R0, R3, 0x1f, RZ ;  /* 0x0000001f03007819 */ /* 0x000fc800000006ff */
[----:B------:R-:W1:Y:S02]  /*32a0*/  SYNCS.PHASECHK.TRANS64 P0, [UR4+0x140], R0 ;  /* 0x00014000ff0075a7 */ /* 0x000e640008001004 */
[----:B-1----:R-:W-:Y:S05]  /*32b0*/  @P0 EXIT ;  /* 0x000000000000094d */ /* 0x002fea0003800000 */
[----:B------:R-:W-:Y:S02]  /*32c0*/  SHF.L.U32 R3, R3, 0x1f, RZ ;  /* 0x0000001f03037819 */ /* 0x000fe400000006ff */
[----:B------:R-:W-:-:S07]  /*32d0*/  MOV R0, UR4 ;  /* 0x0000000400007c02 */ /* 0x000fce0008000f00 */
.L_x_61:
[----:B-1----:R1:W2:Y:S02]  /*32e0*/  SYNCS.PHASECHK.TRANS64.TRYWAIT P0, [R0+URZ+0x140], R3 ;  /* 0x00014003000075a7 */ /* 0x0022a400080011ff */
[----:B--2---:R-:W-:Y:S05]  /*32f0*/  @!P0 NANOSLEEP.SYNCS 0x989680 ;  /* 0x009896800000895d */ /* 0x004fea0003900000 */
[----:B------:R-:W2:Y:S02]  /*3300*/  @!P0 SYNCS.PHASECHK.TRANS64 P0, [R0+URZ+0x140], R3 ;  /* 0x00014003000085a7 */ /* 0x000ea400080010ff */
[----:B--2---:R-:W-:Y:S05]  /*3310*/  @P0 EXIT ;  /* 0x000000000000094d */ /* 0x004fea0003800000 */
[----:B------:R-:W-:Y:S05]  /*3320*/  BRA `(.L_x_61) ;  /* 0xfffffffc00ec7947 */ /* 0x000fea000383ffff */
.L_x_54:
[----:B------:R-:W-:-:S09]  /*3330*/  UISETP.NE.AND UP1, UPT, UR8, URZ, UPT ;  /* 0x000000ff0800728c */ /* 0x000fd2000bf25270 */
[----:B------:R-:W-:Y:S05]  /*3340*/  BRA.U UP1, `(.L_x_62) ;  /* 0x0000000d017c7547 */ /* 0x000fea000b800000 */
[----:B------:R-:W-:Y:S01]  /*3350*/  UMOV UR4, 0x40 ;  /* 0x0000004000047882 */ /* 0x000fe20000000000 */
[----:B------:R-:W-:Y:S01]  /*3360*/  NOP ;  /* 0x0000000000007918 */ /* 0x000fe20000000000 */
[----:B------:R-:W-:Y:S01]  /*3370*/  ULEA UR4, UR37, UR4, 0x18 ;  /* 0x0000000425047291 */ /* 0x000fe2000f8ec0ff */
[----:B------:R-:W-:Y:S02]  /*3380*/  UMOV UR5, 0x400 ;  /* 0x0000040000057882 */ /* 0x000fe40000000000 */
[----:B------:R-:W-:-:S06]  /*3390*/  ULEA UR37, UR37, UR5, 0x18 ;  /* 0x0000000525257291 */ /* 0x000fcc000f8ec0ff */
[----:B------:R-:W1:Y:S02]  /*33a0*/  LDS.U8 R0, [UR4+0x1c] ;  /* 0x00001c04ff007984 */ /* 0x000e640008000000 */
[----:B-1----:R-:W-:-:S13]  /*33b0*/  ISETP.NE.AND P0, PT, R0, RZ, PT ;  /* 0x000000ff0000720c */ /* 0x002fda0003f05270 */
[----:B------:R-:W-:Y:S05]  /*33c0*/  @P0 BRA `(.L_x_63) ;  /* 0x0000000000580947 */ /* 0x000fea0003800000 */
[----:B------:R-:W-:-:S13]  /*33d0*/  ELECT P0, URZ, PT ;  /* 0x0000000000ff782f */ /* 0x000fda0003800000 */
[----:B------:R-:W-:Y:S05]  /*33e0*/  @!P0 BRA `(.L_x_64) ;  /* 0x0000000000608947 */ /* 0x000fea0003800000 */
[----:B------:R-:W-:Y:S01]  /*33f0*/  UMOV UR5, 0x10 ;  /* 0x0000001000057882 */ /* 0x000fe20000000000 */
[----:B------:R-:W-:Y:S01]  /*3400*/  HFMA2 R0, -RZ, RZ, 0, 5.9604644775390625e-08 ;  /* 0x00000001ff007431 */ /* 0x000fe200000001ff */
[----:B------:R-:W-:-:S03]  /*3410*/  MOV R2, 0xffff ;  /* 0x0000ffff00027802 */ /* 0x000fc60000000f00 */
[----:B------:R-:W-:Y:S04]  /*3420*/  DEPBAR.LE SB1, 0x36 ;  /* 0x00009d800000791a */ /* 0x000fe80000000000 */
[----:B------:R-:W1:Y:S02]  /*3430*/  UTCATOMSWS.FIND_AND_SET.ALIGN UP0, UR5, UR5 ;  /* 0x00000005000575e3 */ /* 0x000e640008000800 */
[----:B-1----:R-:W-:Y:S01]  /*3440*/  MOV R3, UR5 ;  /* 0x0000000500037c02 */ /* 0x002fe20008000f00 */
[----:B------:R-:W-:Y:S06]  /*3450*/  BRA.U UP0, `(.L_x_65) ;  /* 0x0000000100187547 */ /* 0x000fec000b800000 */
.L_x_66:
[----:B------:R-:W-:Y:S05]  /*3460*/  NANOSLEEP 0x64 ;  /* 0x000000640000795d */ /* 0x000fea0003800000 */
[----:B------:R-:W-:-:S05]  /*3470*/  UMOV UR5, 0x10 ;  /* 0x0000001000057882 */ /* 0x000fca0000000000 */
[----:B------:R-:W-:Y:S04]  /*3480*/  DEPBAR.LE SB1, 0x36 ;  /* 0x00009d800000791a */ /* 0x000fe80000000000 */
[----:B------:R-:W1:Y:S02]  /*3490*/  UTCATOMSWS.FIND_AND_SET.ALIGN UP0, UR5, UR5 ;  /* 0x00000005000575e3 */ /* 0x000e640008000800 */
[----:B-1----:R-:W-:Y:S01]  /*34a0*/  MOV R3, UR5 ;  /* 0x0000000500037c02 */ /* 0x002fe20008000f00 */
[----:B------:R-:W-:Y:S05]  /*34b0*/  BRA.U !UP0, `(.L_x_66) ;  /* 0xfffffffd08e87547 */ /* 0x000fea000b83ffff */
.L_x_65:
[-C--:B------:R-:W-:Y:S02]  /*34c0*/  SHF.L.U32 R2, R2, R3.reuse, RZ ;  /* 0x0000000302027219 */ /* 0x080fe400000006ff */
[----:B------:R-:W-:Y:S01]  /*34d0*/  SHF.L.U32 R0, R0, R3, RZ ;  /* 0x0000000300007219 */ /* 0x000fe200000006ff */
[----:B------:R-:W-:Y:S02]  /*34e0*/  IMAD.SHL.U32 R3, R3, 0x20, RZ ;  /* 0x0000002003037824 */ /* 0x000fe400078e00ff */
[----:B------:R1:W-:Y:S04]  /*34f0*/  ATOMS.OR RZ, [UR4+0x14], R2 ;  /* 0x00001402ffff798c */ /* 0x0003e8000b000004 */
[----:B------:R1:W-:Y:S04]  /*3500*/  ATOMS.OR RZ, [UR4+0x18], R0 ;  /* 0x00001800ffff798c */ /* 0x0003e8000b000004 */
[----:B------:R1:W-:Y:S01]  /*3510*/  STS [UR37+0x1e0], R3 ;  /* 0x0001e003ff007988 */ /* 0x0003e20008000825 */
[----:B------:R-:W-:Y:S05]  /*3520*/  BRA `(.L_x_64) ;  /* 0x0000000000107947 */ /* 0x000fea0003800000 */
.L_x_63:
[----:B------:R-:W-:Y:S02]  /*3530*/  MOV R0, 0xffffffff ;  /* 0xffffffff00007802 */ /* 0x000fe40000000f00 */
[----:B------:R-:W-:-:S03]  /*3540*/  MOV R2, 0x3570 ;  /* 0x0000357000027802 */ /* 0x000fc60000000f00 */
[----:B------:R1:W-:Y:S04]  /*3550*/  STS [UR37+0x1e0], R0 ;  /* 0x0001e000ff007988 */ /* 0x0003e80008000825 */
[----:B-1-3-5:R-:W-:Y:S05]  /*3560*/  CALL.REL.NOINC `($__internal_1_$__cuda_sm10x_tcgen05_guardrail_trap_phase_invalid_during_alloc) ;  /* 0x0000004800687944 */ /* 0x02afea0003c00000 */
.L_x_64:
[----:B------:R-:W-:Y:S05]  /*3570*/  WARPSYNC.ALL ;  /* 0x0000000000007948 */ /* 0x000fea0003800000 */
[----:B------:R-:W2:Y:S01]  /*3580*/  S2UR UR6, SR_CgaCtaId ;  /* 0x00000000000679c3 */ /* 0x000ea20000008800 */
[----:B------:R-:W-:Y:S01]  /*3590*/  UMOV UR4, 0x400 ;  /* 0x0000040000047882 */ /* 0x000fe20000000000 */
[----:B------:R-:W-:-:S06]  /*35a0*/  NOP ;  /* 0x0000000000007918 */ /* 0x000fcc0000000000 */
[----:B------:R-:W-:Y:S06]  /*35b0*/  BAR.ARV 0x6, 0xa0 ;  /* 0x0182800000007b1d */ /* 0x000fec0000002000 */
[----:B------:R-:W4:Y:S01]  /*35c0*/  LDCU UR7, c[0x0][0x38c] ;  /* 0x00007180ff0777ac */ /* 0x000f220008000800 */
[----:B------:R-:W-:Y:S01]  /*35d0*/  IMAD.MOV.U32 R11, RZ, RZ, 0x1 ;  /* 0x00000001ff0b7424 */ /* 0x000fe200078e00ff */
[----:B------:R-:W-:Y:S01]  /*35e0*/  CS2R R8, SRZ ;  /* 0x0000000000087805 */ /* 0x000fe2000001ff00 */
[----:B------:R-:W-:Y:S01]  /*35f0*/  IMAD.MOV.U32 R10, RZ, RZ, RZ ;  /* 0x000000ffff0a7224 */ /* 0x000fe200078e00ff */
[----:B------:R-:W-:Y:S01]  /*3600*/  UMOV UR18, URZ ;  /* 0x000000ff00127c82 */ /* 0x000fe20008000000 */
[----:B------:R-:W-:Y:S01]  /*3610*/  UMOV UR17, URZ ;  /* 0x000000ff00117c82 */ /* 0x000fe20008000000 */
[----:B------:R-:W-:Y:S01]  /*3620*/  UMOV UR22, 0x0 ;  /* 0x0000000000167882 */ /* 0x000fe20000000000 */
[----:B------:R-:W-:Y:S01]  /*3630*/  UMOV UR23, 0x8100490 ;  /* 0x0810049000177882 */ /* 0x000fe20000000000 */
[----:B------:R-:W-:Y:S01]  /*3640*/  UMOV UR20, 0x0 ;  /* 0x0000000000147882 */ /* 0x000fe20000000000 */
[----:B------:R-:W-:Y:S01]  /*3650*/  UMOV UR21, 0x8100490 ;  /* 0x0810049000157882 */ /* 0x000fe20000000000 */
[----:B--2---:R-:W-:Y:S01]  /*3660*/  ULEA UR6, UR6, UR4, 0x18 ;  /* 0x0000000406067291 */ /* 0x004fe2000f8ec0ff */
[----:B------:R-:W2:Y:S03]  /*3670*/  LDCU UR4, c[0x0][0x38c] ;  /* 0x00007180ff0477ac */ /* 0x000ea60008000800 */
[----:B------:R-:W-:-:S02]  /*3680*/  UIADD3 UR11, UPT, UPT, UR6, 0x4400, URZ ;  /* 0x00004400060b7890 */ /* 0x000fc4000fffe0ff */
[----:B----4-:R-:W-:-:S03]  /*3690*/  UIADD3 UR7, UPT, UPT, UR7, 0x3f, URZ ;  /* 0x0000003f07077890 */ /* 0x010fc6000fffe0ff */
[----:B-1----:R-:W1:Y:S01]  /*36a0*/  LDS R0, [UR6+0x1e0] ;  /* 0x0001e006ff007984 */ /* 0x002e620008000800 */
[----:B------:R-:W-:Y:S02]  /*36b0*/  UIADD3 UR12, UPT, UPT, UR6, 0x26400, URZ ;  /* 0x00026400060c7890 */ /* 0x000fe4000fffe0ff */
[----:B------:R-:W-:Y:S02]  /*36c0*/  USHF.R.S32.HI UR5, URZ, 0x1f, UR7 ;  /* 0x0000001fff057899 */ /* 0x000fe40008011407 */
[----:B------:R-:W-:Y:S02]  /*36d0*/  USHF.R.U32.HI UR11, URZ, 0x4, UR11 ;  /* 0x00000004ff0b7899 */ /* 0x000fe4000801160b */
[----:B------:R-:W-:Y:S02]  /*36e0*/  ULEA.HI UR5, UR5, UR7, URZ, 0x6 ;  /* 0x0000000705057291 */ /* 0x000fe4000f8f30ff */
[----:B------:R-:W-:Y:S02]  /*36f0*/  USHF.R.U32.HI UR12, URZ, 0x4, UR12 ;  /* 0x00000004ff0c7899 */ /* 0x000fe4000801160c */
[----:B------:R-:W-:-:S02]  /*3700*/  USHF.R.S32.HI UR5, URZ, 0x6, UR5 ;  /* 0x00000006ff057899 */ /* 0x000fc40008011405 */
[----:B------:R-:W-:Y:S02]  /*3710*/  ULOP3.LUT UR11, UR11, 0x3fff, URZ, 0xc0, !UPT ;  /* 0x00003fff0b0b7892 */ /* 0x000fe4000f8ec0ff */
[----:B------:R-:W-:Y:S02]  /*3720*/  UISETP.LT.AND UP0, UPT, UR5, 0x1, UPT ;  /* 0x000000010500788c */ /* 0x000fe4000bf01270 */
[----:B------:R-:W-:Y:S02]  /*3730*/  ULOP3.LUT UR12, UR12, 0x3fff, URZ, 0xc0, !UPT ;  /* 0x00003fff0c0c7892 */ /* 0x000fe4000f8ec0ff */
[----:B------:R-:W-:Y:S02]  /*3740*/  USEL UR10, UR5, 0x1, !UP0 ;  /* 0x00000001050a7887 */ /* 0x000fe4000c000000 */
[----:B------:R-:W-:Y:S02]  /*3750*/  ULOP3.LUT UR11, UR11, 0x10000, URZ, 0xfc, !UPT ;  /* 0x000100000b0b7892 */ /* 0x000fe4000f8efcff */
[----:B------:R-:W-:-:S02]  /*3760*/  ULOP3.LUT UR12, UR12, 0x10000, URZ, 0xfc, !UPT ;  /* 0x000100000c0c7892 */ /* 0x000fc4000f8efcff */
[----:B------:R-:W-:Y:S02]  /*3770*/  UIADD3 UR10, UPT, UPT, -UR10, URZ, URZ ;  /* 0x000000ff0a0a7290 */ /* 0x000fe4000fffe1ff */
[----:B--2---:R-:W-:Y:S01]  /*3780*/  UISETP.GE.AND UP3, UPT, UR4, 0x1, UPT ;  /* 0x000000010400788c */ /* 0x004fe2000bf66270 */
[----:B-1----:R-:W-:-:S15]  /*3790*/  R2UR UR19, R0 ;  /* 0x00000000001372ca */ /* 0x002fde00000e0000 */
.L_x_73:
[----:B------:R-:W-:Y:S02]  /*37a0*/  LEA R0, R10, UR6, 0x3 ;  /* 0x000000060a007c11 */ /* 0x000fe4000f8e18ff */
[----:B------:R-:W-:Y:S02]  /*37b0*/  SHF.L.U32 R5, R9, 0x1f, RZ ;  /* 0x0000001f09057819 */ /* 0x000fe400000006ff */
[----:B------:R-:W-:Y:S01]  /*37c0*/  PLOP3.LUT P0, PT, PT, PT, UP3, 0x80, 0x8 ;  /* 0x000000000008781c */ /* 0x000fe20003f0f038 */
[----:B------:R-:W-:Y:S01]  /*37d0*/  VIADD R3, R0, 0x140 ;  /* 0x0000014000037836 */ /* 0x000fe20000000000 */
[----:B-1----:R-:W1:Y:S02]  /*37e0*/  SYNCS.PHASECHK.TRANS64.TRYWAIT P1, [R0+URZ+0x130], R5 ;  /* 0x00013005000075a7 */ /* 0x002e6400080211ff */
[----:B-1--4-:R-:W-:Y:S09]  /*37f0*/  @!P1 BRA `(.L_x_67) ;  /* 0x0000004000909947 */ /* 0x012ff20003800000 */
.L_x_150:
[----:B------:R-:W-:Y:S01]  /*3800*/  LEA R4, R10, UR6, 0x4 ;  /* 0x000000060a047c11 */ /* 0x000fe2000f8e20ff */
[----:B------:R-:W-:Y:S01]  /*3810*/  @UP3 ULEA UR4, UR17, UR6, 0x3 ;  /* 0x0000000611043291 */ /* 0x000fe2000f8e18ff */
[----:B------:R-:W-:Y:S01]  /*3820*/  PLOP3.LUT P2, PT, PT, PT, PT, 0x80, 0x8 ;  /* 0x000000000008781c */ /* 0x000fe20003f4f070 */
[----:B------:R-:W-:Y:S01]  /*3830*/  ULEA UR8, UR18, UR6, 0x3 ;  /* 0x0000000612087291 */ /* 0x000fe2000f8e18ff */
[----:B------:R-:W-:Y:S01]  /*3840*/  PRMT R3, RZ, 0x654, R3 ;  /* 0x00000654ff037816 */ /* 0x000fe20000000003 */
[----:B------:R-:W-:Y:S01]  /*3850*/  ULEA UR9, UR18, UR19, 0x6 ;  /* 0x0000001312097291 */ /* 0x000fe2000f8e30ff */
[----:B-1----:R-:W1:Y:S01]  /*3860*/  LDS.128 R4, [R4+0x1c0] ;  /* 0x0001c00004047984 */ /* 0x002e620000000c00 */
[----:B------:R-:W-:Y:S02]  /*3870*/  @P0 SHF.L.U32 R2, R8, 0x1f, RZ ;  /* 0x0000001f08020819 */ /* 0x000fe400000006ff */
[----:B------:R-:W-:Y:S01]  /*3880*/  SHF.L.U32 R0, R11, 0x1f, RZ ;  /* 0x0000001f0b007819 */ /* 0x000fe200000006ff */
[----:B------:R-:W-:Y:S01]  /*3890*/  @!PT LDS RZ, [RZ] ;  /* 0x00000000fffff984 */ /* 0x000fe20000000800 */
[----:B------:R-:W-:Y:S01]  /*38a0*/  @!PT LDS RZ, [RZ] ;  /* 0x00000000fffff984 */ /* 0x000fe20000000800 */
[----:B------:R-:W-:Y:S01]  /*38b0*/  @!PT LDS RZ, [RZ] ;  /* 0x00000000fffff984 */ /* 0x000fe20000000800 */
[----:B------:R-:W-:Y:S01]  /*38c0*/  @!PT LDS RZ, [RZ] ;  /* 0x00000000fffff984 */ /* 0x000fe20000000800 */
[----:B------:R2:W-:Y:S06]  /*38d0*/  MEMBAR.ALL.CTA ;  /* 0x0000000000007992 */ /* 0x0005ec0000008000 */
[----:B--2---:R-:W2:Y:S02]  /*38e0*/  FENCE.VIEW.ASYNC.S ;  /* 0x00000000000073c6 */ /* 0x004ea40000000000 */
[----:B--2---:R2:W-:Y:S01]  /*38f0*/  SYNCS.ARRIVE.TRANS64.RED.A1T0 RZ, [R3+URZ], RZ ;  /* 0x000000ff03ff79a7 */ /* 0x0045e200081004ff */
[----:B------:R2:W4:Y:S01]  /*3900*/  @P0 SYNCS.PHASECHK.TRANS64.TRYWAIT P2, [UR4], R2 ;  /* 0x00000002ff0005a7 */ /* 0x0005220008041104 */
[----:B-1----:R-:W-:Y:S01]  /*3910*/  LOP3.LUT P1, RZ, R6, 0x1, RZ, 0xc0, !PT ;  /* 0x0000000106ff7812 */ /* 0x002fe2000782c0ff */
[----:B------:R-:W1:Y:S02]  /*3920*/  SYNCS.PHASECHK.TRANS64.TRYWAIT P0, [UR8+0x170], R0 ;  /* 0x00017000ff0075a7 */ /* 0x000e640008001108 */
[----:B-12-4-:R-:W-:Y:S10]  /*3930*/  @!P0 BRA `(.L_x_68) ;  /* 0x0000004000548947 */ /* 0x016ff40003800000 */
.L_x_152:
[----:B------:R-:W-:Y:S01]  /*3940*/  IADD3 R10, PT, PT, R10, 0x1, RZ ;  /* 0x000000010a0a7810 */ /* 0x000fe20007ffe0ff */
[----:B------:R-:W-:Y:S06]  /*3950*/  BRA.U !UP3, `(.L_x_69) ;  /* 0x000000010b987547 */ /* 0x000fec000b800000 */
[----:B------:R-:W-:Y:S01]  /*3960*/  UPLOP3.LUT UP4, UPT, UPT, UPT, UPT, 0x40, 0x4 ;  /* 0x000000000004789c */ /* 0x000fe20003f8e870 */
[----:B------:R-:W-:Y:S01]  /*3970*/  UMOV UR16, UR10 ;  /* 0x0000000a00107c82 */ /* 0x000fe20008000000 */
[----:B------:R-:W-:Y:S01]  /*3980*/  UMOV UR15, UR5 ;  /* 0x00000005000f7c82 */ /* 0x000fe20008000000 */
[----:B------:R-:W-:-:S08]  /*3990*/  UMOV UR14, UR17 ;  /* 0x00000011000e7c82 */ /* 0x000fd00008000000 */
.L_x_72:
[----:B------:R-:W-:Y:S02]  /*39a0*/  UIADD3 UR16, UPT, UPT, UR16, 0x1, URZ ;  /* 0x0000000110107890 */ /* 0x000fe4000fffe0ff */
[----:B--2---:R-:W-:Y:S02]  /*39b0*/  ULEA UR7, UR14, UR6, 0x3 ;  /* 0x000000060e077291 */ /* 0x004fe4000f8e18ff */
[----:B------:R-:W-:Y:S01]  /*39c0*/  UISETP.NE.AND UP0, UPT, UR16, URZ, UPT ;  /* 0x000000ff1000728c */ /* 0x000fe2000bf05270 */
[----:B----4-:R-:W-:Y:S10]  /*39d0*/  @P2 BRA `(.L_x_70) ;  /* 0x00000000000c2947 */ /* 0x010ff40003800000 */
[----:B-1----:R-:W-:Y:S04]  /*39e0*/  SHF.L.U32 R3, R8, 0x1f, RZ ;  /* 0x0000001f08037819 */ /* 0x002fe800000006ff */
[----:B------:R-:W1:Y:S02]  /*39f0*/  SYNCS.PHASECHK.TRANS64.TRYWAIT P0, [UR7], R3 ;  /* 0x00000003ff0075a7 */ /* 0x000e640008001107 */
[----:B-1----:R-:W-:Y:S05]  /*3a00*/  @!P0 BRA `(.L_x_71) ;  /* 0x0000004000388947 */ /* 0x002fea0003800000 */
.L_x_70:
[----:B------:R-:W-:Y:S01]  /*3a10*/  UISETP.NE.AND UP1, UPT, UR15, 0x1, UPT ;  /* 0x000000010f00788c */ /* 0x000fe2000bf25270 */
[----:B------:R-:W-:Y:S01]  /*3a20*/  PLOP3.LUT P2, PT, PT, PT, PT, 0x80, 0x8 ;  /* 0x000000000008781c */ /* 0x000fe20003f4f070 */
[----:B------:R-:W-:Y:S02]  /*3a30*/  UIADD3 UR17, UPT, UPT, UR14, 0x1, URZ ;  /* 0x000000010e117890 */ /* 0x000fe4000fffe0ff */
[----:B------:R-:W-:Y:S02]  /*3a40*/  ULEA UR24, UR14, UR12, 0x8 ;  /* 0x0000000c0e187291 */ /* 0x000fe4000f8e40ff */
[----:B------:R-:W-:Y:S01]  /*3a50*/  UISETP.NE.AND UP2, UPT, UR17, 0x11, UPT ;  /* 0x000000111100788c */ /* 0x000fe2000bf45270 */
[----:B------:R-:W-:Y:S01]  /*3a60*/  PLOP3.LUT P0, PT, PT, PT, UP1, 0x80, 0x8 ;  /* 0x000000000008781c */ /* 0x000fe20003f0f018 */
[----:B------:R-:W-:Y:S02]  /*3a70*/  ULEA UR26, UR14, UR11, 0x9 ;  /* 0x0000000b0e1a7291 */ /* 0x000fe4000f8e48ff */
[----:B------:R-:W-:Y:S02]  /*3a80*/  USEL UR13, URZ, 0x1, UP2 ;  /* 0x00000001ff0d7887 */ /* 0x000fe40009000000 */
[----:B------:R-:W-:Y:S02]  /*3a90*/  USEL UR17, UR17, URZ, UP2 ;  /* 0x000000ff11117287 */ /* 0x000fe40009000000 */
[----:B------:R-:W-:Y:S02]  /*3aa0*/  UIADD3 UR30, UPT, UPT, UR24, 0x2, URZ ;  /* 0x00000002181e7890 */ /* 0x000fe4000fffe0ff */
[----:B------:R-:W-:Y:S01]  /*3ab0*/  @UP1 ULEA UR4, UR17, UR6, 0x3 ;  /* 0x0000000611041291 */ /* 0x000fe2000f8e18ff */
[----:B------:R-:W-:Y:S01]  /*3ac0*/  LOP3.LUT R8, R8, UR13, RZ, 0x3c, !PT ;  /* 0x0000000d08087c12 */ /* 0x000fe2000f8e3cff */
[----:B------:R-:W-:Y:S02]  /*3ad0*/  UIADD3 UR28, UPT, UPT, UR26, 0x2, URZ ;  /* 0x000000021a1c7890 */ /* 0x000fe4000fffe0ff */
[----:B------:R-:W-:Y:S01]  /*3ae0*/  UIADD3 UR7, UPT, UPT, UR7, 0x88, URZ ;  /* 0x0000008807077890 */ /* 0x000fe2000fffe0ff */
[----:B-1----:R-:W-:Y:S01]  /*3af0*/  @P0 SHF.L.U32 R0, R8, 0x1f, RZ ;  /* 0x0000001f08000819 */ /* 0x002fe200000006ff */
[----:B------:R-:W-:Y:S01]  /*3b00*/  UMOV UR25, 0x80004020 ;  /* 0x8000402000197882 */ /* 0x000fe20000000000 */
[----:B------:R-:W-:Y:S01]  /*3b10*/  UMOV UR27, 0x80004020 ;  /* 0x80004020001b7882 */ /* 0x000fe20000000000 */
[----:B------:R-:W-:Y:S01]  /*3b20*/  UMOV UR31, 0x80004020 ;  /* 0x80004020001f7882 */ /* 0x000fe20000000000 */
[----:B------:R2:W4:Y:S01]  /*3b30*/  @P0 SYNCS.PHASECHK.TRANS64.TRYWAIT P2, [UR4], R0 ;  /* 0x00000000ff0005a7 */ /* 0x0005220008041104 */
[----:B------:R-:W-:Y:S01]  /*3b40*/  UIADD3 UR15, UPT, UPT, UR15, -0x1, URZ ;  /* 0xffffffff0f0f7890 */ /* 0x000fe2000fffe0ff */
[----:B------:R2:W-:Y:S01]  /*3b50*/  UTCQMMA gdesc[UR26], gdesc[UR24], tmem[UR9], tmem[UR22], idesc[UR23], UP4 ;  /* 0x00ff16181a0075ea */ /* 0x0005e2000a000309 */
[----:B------:R-:W-:Y:S01]  /*3b60*/  UPLOP3.LUT UP4, UPT, UPT, UPT, UPT, 0x80, 0x8 ;  /* 0x000000000008789c */ /* 0x000fe20003f8f070 */
[----:B------:R-:W-:Y:S01]  /*3b70*/  UMOV UR29, 0x80004020 ;  /* 0x80004020001d7882 */ /* 0x000fe20000000000 */
[----:B------:R-:W-:Y:S01]  /*3b80*/  UMOV UR14, UR17 ;  /* 0x00000011000e7c82 */ /* 0x000fe20008000000 */
[----:B------:R2:W-:Y:S01]  /*3b90*/  UTCQMMA gdesc[UR28], gdesc[UR30], tmem[UR9], tmem[UR20], idesc[UR21], UPT ;  /* 0x00ff141e1c0075ea */ /* 0x0005e2000b800309 */
[----:B------:R2:W-:Y:S01]  /*3ba0*/  UTCBAR [UR7], URZ ;  /* 0x000000ff070073e9 */ /* 0x0005e200080000ff */
[----:B------:R-:W-:Y:S06]  /*3bb0*/  BRA.U UP0, `(.L_x_72) ;  /* 0xfffffffd00787547 */ /* 0x000fec000b83ffff */
.L_x_69:
[----:B------:R-:W-:Y:S01]  /*3bc0*/  UIADD3 UR18, UPT, UPT, UR18, 0x1, URZ ;  /* 0x0000000112127890 */ /* 0x000fe2000fffe0ff */
[C---:B------:R-:W-:Y:S01]  /*3bd0*/  ISETP.NE.AND P0, PT, R10.reuse, 0x2, PT ;  /* 0x000000020a00780c */ /* 0x040fe20003f05270 */
[----:B------:R-:W-:Y:S02]  /*3be0*/  UIADD3 UR8, UPT, UPT, UR8, 0x150, URZ ;  /* 0x0000015008087890 */ /* 0x000fe4000fffe0ff */
[----:B------:R-:W-:Y:S01]  /*3bf0*/  UISETP.NE.AND UP0, UPT, UR18, 0x4, UPT ;  /* 0x000000041200788c */ /* 0x000fe2000bf05270 */
[----:B-12---:R-:W-:Y:S02]  /*3c00*/  SEL R0, RZ, 0x1, P0 ;  /* 0x00000001ff007807 */ /* 0x006fe40000000000 */
[----:B------:R-:W-:Y:S01]  /*3c10*/  SEL R10, R10, RZ, P0 ;  /* 0x000000ff0a0a7207 */ /* 0x000fe20000000000 */
[----:B------:R-:W-:Y:S01]  /*3c20*/  USEL UR4, URZ, 0x1, UP0 ;  /* 0x00000001ff047887 */ /* 0x000fe20008000000 */
[----:B------:R-:W-:Y:S01]  /*3c30*/  LOP3.LUT R9, R9, R0, RZ, 0x3c, !PT ;  /* 0x0000000009097212 */ /* 0x000fe200078e3cff */
[----:B------:R-:W-:Y:S01]  /*3c40*/  USEL UR18, UR18, URZ, UP0 ;  /* 0x000000ff12127287 */ /* 0x000fe20008000000 */
[----:B------:R1:W-:Y:S03]  /*3c50*/  UTCBAR [UR8], URZ ;  /* 0x000000ff080073e9 */ /* 0x0003e600080000ff */
[----:B------:R-:W-:Y:S01]  /*3c60*/  LOP3.LUT R11, R11, UR4, RZ, 0x3c, !PT ;  /* 0x000000040b0b7c12 */ /* 0x000fe2000f8e3cff */
[----:B------:R-:W-:Y:S07]  /*3c70*/  @P1 BRA `(.L_x_73) ;  /* 0xfffffff800c81947 */ /* 0x000fee000383ffff */
[----:B------:R-:W2:Y:S01]  /*3c80*/  S2UR UR4, SR_CgaCtaId ;  /* 0x00000000000479c3 */ /* 0x000ea20000008800 */
[----:B------:R-:W-:Y:S01]  /*3c90*/  ELECT P0, URZ, PT ;  /* 0x0000000000ff782f */ /* 0x000fe20003800000 */
[----:B------:R-:W-:Y:S01]  /*3ca0*/  IMAD.MOV.U32 R0, RZ, RZ, 0x1 ;  /* 0x00000001ff007424 */ /* 0x000fe200078e00ff */
[----:B------:R-:W-:Y:S01]  /*3cb0*/  UIADD3 UR6, UPT, UPT, UR6, 0x170, URZ ;  /* 0x0000017006067890 */ /* 0x000fe2000fffe0ff */
[----:B------:R-:W-:Y:S01]  /*3cc0*/  SHF.L.U32 R3, R11, 0x1f, RZ ;  /* 0x0000001f0b037819 */ /* 0x000fe200000006ff */
[----:B------:R-:W-:-:S03]  /*3cd0*/  UMOV UR5, 0x40 ;  /* 0x0000004000057882 */ /* 0x000fc60000000000 */
[----:B------:R-:W-:Y:S01]  /*3ce0*/  UVIRTCOUNT.DEALLOC.SMPOOL 0x80 ;  /* 0x000000800000784c */ /* 0x000fe20000000000 */
[----:B--2---:R-:W-:Y:S02]  /*3cf0*/  ULEA UR4, UR4, UR5, 0x18 ;  /* 0x0000000504047291 */ /* 0x004fe4000f8ec0ff */
[----:B------:R-:W-:-:S07]  /*3d00*/  ULEA UR5, UR18, UR6, 0x3 ;  /* 0x0000000612057291 */ /* 0x000fce000f8e18ff */
[----:B------:R2:W-:Y:S02]  /*3d10*/  @P0 STS.U8 [UR4+0x1c], R0 ;  /* 0x00001c00ff000988 */ /* 0x0005e40008000004 */
[----:B------:R-:W3:Y:S02]  /*3d20*/  SYNCS.PHASECHK.TRANS64.TRYWAIT P0, [UR5], R3 ;  /* 0x00000003ff0075a7 */ /* 0x000ee40008001105 */
[----:B--23--:R-:W-:Y:S05]  /*3d30*/  @!P0 BRA `(.L_x_74) ;  /* 0x0000003c00848947 */ /* 0x00cfea0003800000 */
.L_x_155:
[----:B------:R-:W-:-:S04]  /*3d40*/  UIADD3 UR7, UPT, UPT, UR18, 0x1, URZ ;  /* 0x0000000112077890 */ /* 0x000fc8000fffe0ff */
[----:B------:R-:W-:-:S04]  /*3d50*/  UISETP.NE.AND UP0, UPT, UR7, 0x4, UPT ;  /* 0x000000040700788c */ /* 0x000fc8000bf05270 */
[----:B-1----:R-:W-:Y:S02]  /*3d60*/  USEL UR8, URZ, 0x1, UP0 ;  /* 0x00000001ff087887 */ /* 0x002fe40008000000 */
[----:B------:R-:W-:-:S04]  /*3d70*/  USEL UR7, UR7, URZ, UP0 ;  /* 0x000000ff07077287 */ /* 0x000fc80008000000 */
[----:B------:R-:W-:Y:S01]  /*3d80*/  ULEA UR5, UR7, UR6, 0x3 ;  /* 0x0000000607057291 */ /* 0x000fe2000f8e18ff */
[----:B------:R-:W-:-:S04]  /*3d90*/  LOP3.LUT R2, R11, UR8, RZ, 0x3c, !PT ;  /* 0x000000080b027c12 */ /* 0x000fc8000f8e3cff */
[----:B--2---:R-:W-:-:S04]  /*3da0*/  SHF.L.U32 R3, R2, 0x1f, RZ ;  /* 0x0000001f02037819 */ /* 0x004fc800000006ff */
[----:B------:R-:W1:Y:S02]  /*3db0*/  SYNCS.PHASECHK.TRANS64.TRYWAIT P0, [UR5], R3 ;  /* 0x00000003ff0075a7 */ /* 0x000e640008001105 */
[----:B-1----:R-:W-:Y:S05]  /*3dc0*/  @!P0 BRA `(.L_x_75) ;  /* 0x0000003c00788947 */ /* 0x002fea0003800000 */
.L_x_157:
        /* <DEDUP_REMOVED lines=9> */
.L_x_159:
[----:B------:R-:W-:-:S04]  /*3e60*/  UIADD3 UR7, UPT, UPT, UR7, 0x1, URZ ;  /* 0x0000000107077890 */ /* 0x000fc8000fffe0ff */
[----:B------:R-:W-:-:S04]  /*3e70*/  UISETP.NE.AND UP0, UPT, UR7, 0x4, UPT ;  /* 0x000000040700788c */ /* 0x000fc8000bf05270 */
[----:B------:R-:W-:Y:S02]  /*3e80*/  USEL UR5, URZ, 0x1, UP0 ;  /* 0x00000001ff057887 */ /* 0x000fe40008000000 */
[----:B------:R-:W-:-:S04]  /*3e90*/  USEL UR7, UR7, URZ, UP0 ;  /* 0x000000ff07077287 */ /* 0x000fc80008000000 */
[----:B------:R-:W-:Y:S01]  /*3ea0*/  ULEA UR7, UR7, UR6, 0x3 ;  /* 0x0000000607077291 */ /* 0x000fe2000f8e18ff */
[----:B-1----:R-:W-:-:S04]  /*3eb0*/  LOP3.LUT R3, R2, UR5, RZ, 0x3c, !PT ;  /* 0x0000000502037c12 */ /* 0x002fc8000f8e3cff */
[----:B------:R-:W-:-:S04]  /*3ec0*/  SHF.L.U32 R3, R3, 0x1f, RZ ;  /* 0x0000001f03037819 */ /* 0x000fc800000006ff */
[----:B------:R-:W1:Y:S02]  /*3ed0*/  SYNCS.PHASECHK.TRANS64.TRYWAIT P0, [UR7], R3 ;  /* 0x00000003ff0075a7 */ /* 0x000e640008001107 */
[----:B-1----:R-:W-:Y:S05]  /*3ee0*/  @!P0 BRA `(.L_x_77) ;  /* 0x0000003c00608947 */ /* 0x002fea0003800000 */
.L_x_161:
[----:B------:R-:W-:Y:S01]  /*3ef0*/  NOP ;  /* 0x0000000000007918 */ /* 0x000fe20000000000 */
[----:B-1----:R-:W1:Y:S01]  /*3f00*/  LDS R0, [UR4+0x14] ;  /* 0x00001404ff007984 */ /* 0x002e620008000800 */
[----:B------:R-:W-:Y:S01]  /*3f10*/  ULOP3.LUT UR6, UR19, 0xffff, URZ, 0xc0, !UPT ;  /* 0x0000ffff13067892 */ /* 0x000fe2000f8ec0ff */
[----:B------:R-:W-:Y:S01]  /*3f20*/  UMOV UR8, 0xffff ;  /* 0x0000ffff00087882 */ /* 0x000fe20000000000 */
[----:B------:R-:W-:Y:S02]  /*3f30*/  UMOV UR5, 0x1 ;  /* 0x0000000100057882 */ /* 0x000fe40000000000 */
[----:B------:R-:W-:-:S04]  /*3f40*/  USHF.R.U32.HI UR6, URZ, 0x5, UR6 ;  /* 0x00000005ff067899 */ /* 0x000fc80008011606 */
[----:B------:R-:W-:Y:S02]  /*3f50*/  USHF.L.U32 UR8, UR8, UR6, URZ ;  /* 0x0000000608087299 */ /* 0x000fe400080006ff */
[----:B------:R-:W-:-:S04]  /*3f60*/  USHF.L.U32 UR5, UR5, UR6, URZ ;  /* 0x0000000605057299 */ /* 0x000fc800080006ff */
[----:B-1----:R-:W-:-:S04]  /*3f70*/  LOP3.LUT R0, R0, UR8, RZ, 0xc0, !PT ;  /* 0x0000000800007c12 */ /* 0x002fc8000f8ec0ff */
[----:B------:R-:W-:-:S13]  /*3f80*/  ISETP.NE.AND P0, PT, R0, UR8, PT ;  /* 0x0000000800007c0c */ /* 0x000fda000bf05270 */
[----:B------:R-:W-:Y:S05]  /*3f90*/  @P0 BRA `(.L_x_78) ;  /* 0x0000000000580947 */ /* 0x000fea0003800000 */
[----:B------:R-:W1:Y:S02]  /*3fa0*/  LDS R0, [UR4+0x18] ;  /* 0x00001804ff007984 */ /* 0x000e640008000800 */
[----:B-1----:R-:W-:-:S04]  /*3fb0*/  LOP3.LUT R0, R0, UR5, RZ, 0xc0, !PT ;  /* 0x0000000500007c12 */ /* 0x002fc8000f8ec0ff */
[----:B------:R-:W-:-:S13]  /*3fc0*/  ISETP.NE.AND P0, PT, R0, UR5, PT ;  /* 0x0000000500007c0c */ /* 0x000fda000bf05270 */
[----:B------:R-:W-:Y:S05]  /*3fd0*/  @P0 BRA `(.L_x_79) ;  /* 0x00000000003c0947 */ /* 0x000fea0003800000 */
[----:B------:R-:W1:Y:S01]  /*3fe0*/  S2R R2, SR_LANEID ;  /* 0x0000000000027919 */ /* 0x000e620000000000 */
[----:B------:R-:W-:Y:S01]  /*3ff0*/  ULOP3.LUT UR8, URZ, UR8, URZ, 0x33, !UPT ;  /* 0x00000008ff087292 */ /* 0x000fe2000f8e33ff */
[----:B------:R-:W-:Y:S01]  /*4000*/  LOP3.LUT R4, RZ, UR5, RZ, 0x33, !PT ;  /* 0x00000005ff047c12 */ /* 0x000fe2000f8e33ff */
[----:B------:R-:W-:Y:S02]  /*4010*/  VOTEU.ANY UR7, UPT, PT ;  /* 0x0000000000077886 */ /* 0x000fe400038e0100 */
[----:B------:R-:W-:Y:S01]  /*4020*/  UFLO.U32 UR7, UR7 ;  /* 0x00000007000772bd */ /* 0x000fe200080e0000 */
[----:B------:R-:W2:Y:S01]  /*4030*/  REDUX UR5, R4 ;  /* 0x00000000040573c4 */ /* 0x000ea20000000000 */
[----:B------:R-:W-:-:S06]  /*4040*/  IMAD.U32 R0, RZ, RZ, UR8 ;  /* 0x00000008ff007e24 */ /* 0x000fcc000f8e00ff */
[----:B------:R3:W-:Y:S01]  /*4050*/  UTCATOMSWS.AND URZ, UR8 ;  /* 0x0000000800ff79e3 */ /* 0x0007e20008000000 */
[----:B------:R-:W4:Y:S01]  /*4060*/  REDUX UR6, R0 ;  /* 0x00000000000673c4 */ /* 0x000f220000000000 */
[----:B-1----:R-:W-:Y:S01]  /*4070*/  ISETP.EQ.U32.AND P0, PT, R2, UR7, PT ;  /* 0x0000000702007c0c */ /* 0x002fe2000bf02070 */
[----:B--2---:R-:W-:Y:S01]  /*4080*/  IMAD.U32 R2, RZ, RZ, UR5 ;  /* 0x00000005ff027e24 */ /* 0x004fe2000f8e00ff */
[----:B----4-:R-:W-:-:S11]  /*4090*/  MOV R3, UR6 ;  /* 0x0000000600037c02 */ /* 0x010fd60008000f00 */
[----:B------:R3:W-:Y:S04]  /*40a0*/  @P0 ATOMS.AND RZ, [UR4+0x14], R3 ;  /* 0x00001403ffff098c */ /* 0x0007e8000a800004 */
[----:B------:R3:W-:Y:S01]  /*40b0*/  @P0 ATOMS.AND RZ, [UR4+0x18], R2 ;  /* 0x00001802ffff098c */ /* 0x0007e2000a800004 */
[----:B------:R-:W-:Y:S05]  /*40c0*/  BRA `(.L_x_80) ;  /* 0x0000000000147947 */ /* 0x000fea0003800000 */
.L_x_79:
[----:B------:R-:W-:Y:S02]  /*40d0*/  MOV R2, 0x40f0 ;  /* 0x000040f000027802 */ /* 0x000fe40000000f00 */
[----:B----45:R-:W-:Y:S05]  /*40e0*/  CALL.REL.NOINC `($__internal_0_$__cuda_sm10x_tcgen05_guardrail_trap_col_being_dealloced_not_returned_by_alloc) ;  /* 0x0000003c007c7944 */ /* 0x030fea0003c00000 */
[----:B------:R-:W-:Y:S05]  /*40f0*/  BRA `(.L_x_80) ;  /* 0x0000000000087947 */ /* 0x000fea0003800000 */
.L_x_78:
[----:B------:R-:W-:Y:S02]  /*4100*/  MOV R2, 0x4120 ;  /* 0x0000412000027802 */ /* 0x000fe40000000f00 */
[----:B----45:R-:W-:Y:S05]  /*4110*/  CALL.REL.NOINC `($__internal_2_$__cuda_sm10x_tcgen05_guardrail_trap_unallocated_columns_being_dealloced) ;  /* 0x0000003c00887944 */ /* 0x030fea0003c00000 */
.L_x_80:
[----:B------:R-:W-:Y:S01]  /*4120*/  NOP ;  /* 0x0000000000007918 */ /* 0x000fe20000000000 */
[----:B---3--:R-:W-:Y:S05]  /*4130*/  EXIT ;  /* 0x000000000000794d */ /* 0x008fea0003800000 */
.L_x_62:
[----:B------:R-:W-:-:S09]  /*4140*/  UISETP.NE.OR UP2, UPT, UR8, 0x3, !UP2 ;  /* 0x000000030800788c */ /* 0x000fd2000d745670 */
[----:B------:R-:W-:Y:S05]  /*4150*/  BRA.U UP2, `(.L_x_81) ;  /* 0x0000000902c87547 */ /* 0x000fea000b800000 */
[----:B------:R-:W1:Y:S01]  /*4160*/  LDCU.64 UR6, c[0x0][0x888] ;  /* 0x00011100ff0677ac */ /* 0x000e620008000a00 */
[----:B------:R-:W2:Y:S01]  /*4170*/  LDC R0, c[0x0][0xb30] ;  /* 0x0002cc00ff007b82 */ /* 0x000ea20000000800 */
[----:B------:R-:W-:Y:S01]  /*4180*/  IMAD.MOV.U32 R30, RZ, RZ, 0x1 ;  /* 0x00000001ff1e7424 */ /* 0x000fe200078e00ff */
[----:B------:R-:W-:Y:S01]  /*4190*/  CS2R R28, SRZ ;  /* 0x00000000001c7805 */ /* 0x000fe2000001ff00 */
[----:B------:R-:W4:Y:S01]  /*41a0*/  LDCU.64 UR4, c[0x0][0x890] ;  /* 0x00011200ff0477ac */ /* 0x000f220008000a00 */
[----:B------:R-:W-:Y:S01]  /*41b0*/  IMAD.MOV.U32 R25, RZ, RZ, 0x2000 ;  /* 0x00002000ff197424 */ /* 0x000fe200078e00ff */
[----:B------:R-:W-:-:S03]  /*41c0*/  UMOV UR8, 0x400 ;  /* 0x0000040000087882 */ /* 0x000fc60000000000 */
[----:B------:R-:W3:Y:S01]  /*41d0*/  LDC R19, c[0x0][0x370] ;  /* 0x0000dc00ff137b82 */ /* 0x000ee20000000800 */
[----:B------:R-:W-:-:S07]  /*41e0*/  UPLOP3.LUT UP1, UPT, UPT, UPT, UPT, 0x40, 0x4 ;  /* 0x000000000004789c */ /* 0x000fce0003f2e870 */
[----:B------:R-:W3:Y:S01]  /*41f0*/  LDC R2, c[0x0][0xb0c] ;  /* 0x0002c300ff027b82 */ /* 0x000ee20000000800 */
[----:B-1----:R-:W-:Y:S02]  /*4200*/  UISETP.NE.U32.AND UP2, UPT, UR6, URZ, UPT ;  /* 0x000000ff0600728c */ /* 0x002fe4000bf45070 */
[----:B------:R-:W-:Y:S02]  /*4210*/  ULEA UR6, UR37, UR8, 0x18 ;  /* 0x0000000825067291 */ /* 0x000fe4000f8ec0ff */
[----:B------:R-:W-:Y:S02]  /*4220*/  UISETP.NE.AND.EX UP2, UPT, UR7, URZ, UPT, UP2 ;  /* 0x000000ff0700728c */ /* 0x000fe4000bf45320 */
[----:B------:R-:W-:Y:S01]  /*4230*/  UIADD3 UR7, UPT, UPT, UR6, 0x110, URZ ;  /* 0x0000011006077890 */ /* 0x000fe2000fffe0ff */
[----:B------:R-:W1:Y:S01]  /*4240*/  LDC R18, c[0x0][0xb20] ;  /* 0x0002c800ff127b82 */ /* 0x000e620000000800 */
[----:B----4-:R-:W-:Y:S01]  /*4250*/  UISETP.NE.U32.AND UP3, UPT, UR4, URZ, UPT ;  /* 0x000000ff0400728c */ /* 0x010fe2000bf65070 */
[----:B--2---:R-:W-:Y:S01]  /*4260*/  ISETP.NE.AND P1, PT, R0, 0x1, PT ;  /* 0x000000010000780c */ /* 0x004fe20003f25270 */
[----:B------:R-:W-:-:S02]  /*4270*/  UPRMT UR37, UR37, 0x654, UR7 ;  /* 0x0000065425257896 */ /* 0x000fc40008000007 */
[----:B------:R-:W-:-:S03]  /*4280*/  UISETP.NE.AND.EX UP3, UPT, UR5, URZ, UPT, UP3 ;  /* 0x000000ff0500728c */ /* 0x000fc6000bf65330 */
[----:B------:R-:W2:Y:S08]  /*4290*/  LDC.64 R32, c[0x0][0x348] ;  /* 0x0000d200ff207b82 */ /* 0x000eb00000000a00 */
[----:B------:R-:W4:Y:S08]  /*42a0*/  LDC.64 R16, c[0x0][0xb10] ;  /* 0x0002c400ff107b82 */ /* 0x000f300000000a00 */
[----:B------:R-:W1:Y:S08]  /*42b0*/  LDC.64 R6, c[0x0][0xb18] ;  /* 0x0002c600ff067b82 */ /* 0x000e700000000a00 */
[----:B------:R-:W1:Y:S08]  /*42c0*/  LDC.64 R4, c[0x0][0xb28] ;  /* 0x0002ca00ff047b82 */ /* 0x000e700000000a00 */
[----:B---3--:R-:W1:Y:S02]  /*42d0*/  LDC R24, c[0x0][0x374] ;  /* 0x0000dd00ff187b82 */ /* 0x008e640000000800 */
.L_x_89:
[C---:B------:R-:W-:Y:S02]  /*42e0*/  LEA R0, R29.reuse, UR6, 0x3 ;  /* 0x000000061d007c11 */ /* 0x040fe4000f8e18ff */
[----:B------:R-:W-:Y:S02]  /*42f0*/  SHF.L.U32 R3, R28, 0x1f, RZ ;  /* 0x0000001f1c037819 */ /* 0x000fe400000006ff */
[----:B------:R-:W-:Y:S02]  /*4300*/  LEA R20, R29, UR6, 0x4 ;  /* 0x000000061d147c11 */ /* 0x000fe4000f8e20ff */
[----:B---3--:R-:W3:Y:S02]  /*4310*/  SYNCS.PHASECHK.TRANS64.TRYWAIT P0, [R0+URZ+0x130], R3 ;  /* 0x00013003000075a7 */ /* 0x008ee400080011ff */
[----:B---3--:R-:W-:Y:S05]  /*4320*/  @!P0 BRA `(.L_x_82) ;  /* 0x0000003800688947 */ /* 0x008fea0003800000 */
.L_x_162:
[----:B------:R-:W-:Y:S01]  /*4330*/  ISETP.GE.AND P0, PT, R72, 0x1, PT ;  /* 0x000000014800780c */ /* 0x000fe20003f06270 */
[----:B------:R-:W1:Y:S01]  /*4340*/  LDS.128 R20, [R20+0x1c0] ;  /* 0x0001c00014147984 */ /* 0x000e620000000c00 */
[----:B------:R-:W-:Y:S01]  /*4350*/  ISETP.NE.U32.AND P4, PT, RZ, UR4, PT ;  /* 0x00000004ff007c0c */ /* 0x000fe2000bf85070 */
[----:B---3--:R-:W-:Y:S01]  /*4360*/  VIADD R0, R0, 0x140 ;  /* 0x0000014000007836 */ /* 0x008fe20000000000 */
[----:B------:R-:W-:Y:S02]  /*4370*/  SHF.L.U32 R26, R30, 0x1f, RZ ;  /* 0x0000001f1e1a7819 */ /* 0x000fe400000006ff */
[----:B------:R-:W-:Y:S02]  /*4380*/  ISETP.NE.AND.EX P4, PT, RZ, UR5, PT, P4 ;  /* 0x00000005ff007c0c */ /* 0x000fe4000bf85340 */
[----:B------:R-:W-:Y:S01]  /*4390*/  PRMT R0, RZ, 0x654, R0 ;  /* 0x00000654ff007816 */ /* 0x000fe20000000000 */
[----:B------:R-:W-:Y:S01]  /*43a0*/  @!PT LDS RZ, [RZ] ;  /* 0x00000000fffff984 */ /* 0x000fe20000000800 */
[----:B------:R-:W-:Y:S01]  /*43b0*/  @!PT LDS RZ, [RZ] ;  /* 0x00000000fffff984 */ /* 0x000fe20000000800 */
[----:B------:R-:W-:Y:S01]  /*43c0*/  @!PT LDS RZ, [RZ] ;  /* 0x00000000fffff984 */ /* 0x000fe20000000800 */
[----:B------:R-:W-:Y:S01]  /*43d0*/  @!PT LDS RZ, [RZ] ;  /* 0x00000000fffff984 */ /* 0x000fe20000000800 */
[----:B------:R3:W-:Y:S06]  /*43e0*/  MEMBAR.ALL.CTA ;  /* 0x0000000000007992 */ /* 0x0007ec0000008000 */
[----:B---3--:R-:W3:Y:S02]  /*43f0*/  FENCE.VIEW.ASYNC.S ;  /* 0x00000000000073c6 */ /* 0x008ee40000000000 */
[----:B---3--:R3:W-:Y:S01]  /*4400*/  SYNCS.ARRIVE.TRANS64.RED.A1T0 RZ, [R0+URZ], RZ ;  /* 0x000000ff00ff79a7 */ /* 0x0087e200081004ff */
[----:B-1----:R-:W-:Y:S11]  /*4410*/  LOP3.LUT P3, RZ, R22, 0x1, RZ, 0xc0, !PT ;  /* 0x0000000116ff7812 */ /* 0x002ff6000786c0ff */
[----:B------:R-:W-:Y:S02]  /*4420*/  @!UPT UIADD3 URZ, UPT, UPT, URZ, URZ, URZ ;  /* 0x000000fffffff290 */ /* 0x000fe4000fffe0ff */
[----:B------:R-:W-:Y:S02]  /*4430*/  @P3 MOV R13, R20 ;  /* 0x00000014000d3202 */ /* 0x000fe40000000f00 */
[----:B------:R-:W-:Y:S01]  /*4440*/  @P3 LOP3.LUT R8, R21, 0xffff, RZ, 0xc0, !PT ;  /* 0x0000ffff15083812 */ /* 0x000fe200078ec0ff */
[----:B---3--:R-:W-:Y:S06]  /*4450*/  @!P0 BRA `(.L_x_83) ;  /* 0x0000000000a48947 */ /* 0x008fec0003800000 */
[----:B------:R-:W-:Y:S01]  /*4460*/  IMAD.HI.U32 R31, R24, R7, RZ ;  /* 0x00000007181f7227 */ /* 0x000fe200078e00ff */
[----:B------:R-:W-:Y:S02]  /*4470*/  ISETP.NE.AND P0, PT, R6, 0x1, PT ;  /* 0x000000010600780c */ /* 0x000fe40003f05270 */
[----:B------:R-:W-:Y:S01]  /*4480*/  ISETP.NE.AND P2, PT, R72, 0x1, PT ;  /* 0x000000014800780c */ /* 0x000fe20003f45270 */
[----:B----4-:R-:W-:Y:S01]  /*4490*/  IMAD.HI.U32 R34, R19, R16, RZ ;  /* 0x0000001013227227 */ /* 0x010fe200078e00ff */
[----:B------:R-:W-:Y:S02]  /*44a0*/  SHF.R.U32.HI R31, RZ, R18, R31 ;  /* 0x00000012ff1f7219 */ /* 0x000fe4000001161f */
[----:B------:R-:W-:Y:S01]  /*44b0*/  ISETP.NE.AND P5, PT, R2, 0x1, PT ;  /* 0x000000010200780c */ /* 0x000fe20003fa5270 */
[----:B------:R-:W-:Y:S01]  /*44c0*/  IMAD.HI.U32 R36, R13, R16, RZ ;  /* 0x000000100d247227 */ /* 0x000fe200078e00ff */
[----:B------:R-:W-:Y:S02]  /*44d0*/  SHF.R.U32.HI R34, RZ, R17, R34 ;  /* 0x00000011ff227219 */ /* 0x000fe40000011622 */
[----:B------:R-:W-:Y:S01]  /*44e0*/  SEL R3, R24, R31, !P0 ;  /* 0x0000001f18037207 */ /* 0x000fe20004000000 */
[C---:B------:R-:W-:Y:S01]  /*44f0*/  IMAD.HI.U32 R31, R8.reuse, R7, RZ ;  /* 0x00000007081f7227 */ /* 0x040fe200078e00ff */
[----:B------:R-:W-:Y:S02]  /*4500*/  SEL R11, R19, R34, !P5 ;  /* 0x00000022130b7207 */ /* 0x000fe40006800000 */
[----:B------:R-:W-:Y:S01]  /*4510*/  SHF.R.U32.HI R36, RZ, R17, R36 ;  /* 0x00000011ff247219 */ /* 0x000fe20000011624 */
[----:B------:R-:W-:Y:S01]  /*4520*/  IMAD.HI.U32 R38, R3, R4, RZ ;  /* 0x0000000403267227 */ /* 0x000fe200078e00ff */
[----:B------:R-:W-:Y:S03]  /*4530*/  SHF.R.U32.HI R31, RZ, R18, R31 ;  /* 0x00000012ff1f7219 */ /* 0x000fe6000001161f */
[----:B------:R-:W-:Y:S01]  /*4540*/  IMAD.HI.U32 R34, R11, R4, RZ ;  /* 0x000000040b227227 */ /* 0x000fe200078e00ff */
[----:B------:R-:W-:Y:S02]  /*4550*/  @P2 SHF.R.U32.HI R3, RZ, R5, R38 ;  /* 0x00000005ff032219 */ /* 0x000fe40000011626 */
[----:B------:R-:W-:Y:S02]  /*4560*/  SEL R9, R8, R31, !P0 ;  /* 0x0000001f08097207 */ /* 0x000fe40004000000 */
[----:B------:R-:W-:Y:S01]  /*4570*/  @P2 SHF.R.U32.HI R11, RZ, R5, R34 ;  /* 0x00000005ff0b2219 */ /* 0x000fe20000011622 */
[C---:B------:R-:W-:Y:S01]  /*4580*/  IMAD R10, R72.reuse, R3, RZ ;  /* 0x00000003480a7224 */ /* 0x040fe200078e02ff */
[----:B------:R-:W-:Y:S01]  /*4590*/  SEL R3, R13, R36, !P5 ;  /* 0x000000240d037207 */ /* 0x000fe20006800000 */
[C---:B------:R-:W-:Y:S03]  /*45a0*/  IMAD.HI.U32 R14, R9.reuse, R4, RZ ;  /* 0x00000004090e7227 */ /* 0x040fe600078e00ff */
[----:B------:R-:W-:Y:S01]  /*45b0*/  ISETP.GE.AND P0, PT, R9, R10, PT ;  /* 0x0000000a0900720c */ /* 0x000fe20003f06270 */
[C---:B------:R-:W-:Y:S01]  /*45c0*/  IMAD R12, R72.reuse, R11, RZ ;  /* 0x0000000b480c7224 */ /* 0x040fe200078e02ff */
[-C--:B------:R-:W-:Y:S04]  /*45d0*/  SHF.R.U32.HI R14, RZ, R5.reuse, R14 ;  /* 0x00000005ff0e7219 */ /* 0x080fe8000001160e */
[----:B------:R-:W-:Y:S02]  /*45e0*/  ISETP.GE.OR P0, PT, R3, R12, P0 ;  /* 0x0000000c0300720c */ /* 0x000fe40000706670 */
[----:B------:R-:W-:Y:S05]  /*45f0*/  SEL R15, R9, R14, !P2 ;  /* 0x0000000e090f7207 */ /* 0x000fea0005000000 */
[----:B------:R-:W-:Y:S04]  /*4600*/  IMAD.MOV R14, RZ, RZ, -R15 ;  /* 0x000000ffff0e7224 */ /* 0x000fe800078e0a0f */
[----:B------:R-:W-:Y:S02]  /*4610*/  IMAD R14, R72, R14, R9 ;  /* 0x0000000e480e7224 */ /* 0x000fe400078e0209 */
[C---:B------:R-:W-:Y:S05]  /*4620*/  @!P0 IMAD.HI.U32 R10, R3.reuse, R4, RZ ;  /* 0x00000004030a8227 */ /* 0x040fea00078e00ff */
[----:B------:R-:W-:Y:S04]  /*4630*/  @!P0 SHF.R.U32.HI R10, RZ, R5, R10 ;  /* 0x00000005ff0a8219 */ /* 0x000fe8000001160a */
[----:B------:R-:W-:Y:S01]  /*4640*/  @!P0 SEL R0, R3, R10, !P2 ;  /* 0x0000000a03008207 */ /* 0x000fe20005000000 */
[----:B------:R-:W-:Y:S03]  /*4650*/  IMAD.MOV R10, RZ, RZ, -R3 ;  /* 0x000000ffff0a7224 */ /* 0x000fe600078e0a03 */
[----:B------:R-:W-:Y:S01]  /*4660*/  @!P0 IADD3 R15, PT, PT, R15, -R0, RZ ;  /* 0x800000000f0f8210 */ /* 0x000fe20007ffe0ff */
[----:B------:R-:W-:Y:S01]  /*4670*/  @!P0 IMAD R0, R11, R14, R0 ;  /* 0x0000000e0b008224 */ /* 0x000fe200078e0200 */
[----:B------:R-:W-:Y:S01]  /*4680*/  IADD3 R11, PT, PT, -R9, RZ, RZ ;  /* 0x000000ff090b7210 */ /* 0x000fe20007ffe1ff */
[----:B------:R-:W-:Y:S02]  /*4690*/  IMAD R13, R2, R10, R13 ;  /* 0x0000000a020d7224 */ /* 0x000fe400078e020d */
[----:B------:R-:W-:Y:S02]  /*46a0*/  @!P0 IMAD R9, R15, R72, R3 ;  /* 0x000000480f098224 */ /* 0x000fe400078e0203 */
[----:B------:R-:W-:Y:S02]  /*46b0*/  @!P0 IMAD.MOV.U32 R3, RZ, RZ, R0 ;  /* 0x000000ffff038224 */ /* 0x000fe400078e0000 */
[----:B------:R-:W-:Y:S02]  /*46c0*/  IMAD R8, R6, R11, R8 ;  /* 0x0000000b06087224 */ /* 0x000fe400078e0208 */
[----:B------:R-:W-:Y:S02]  /*46d0*/  IMAD R13, R3, R2, R13 ;  /* 0x00000002030d7224 */ /* 0x000fe400078e020d */
[----:B------:R-:W-:Y:S02]  /*46e0*/  IMAD R8, R9, R6, R8 ;  /* 0x0000000609087224 */ /* 0x000fe400078e0208 */
.L_x_83:
[----:B------:R-:W-:Y:S05]  /*46f0*/  BRA.U UP1, `(.L_x_84) ;  /* 0x0000000101107547 */ /* 0x000fea000b800000 */
[----:B------:R-:W-:Y:S04]  /*4700*/  MOV R0, UR13 ;  /* 0x0000000d00007c02 */ /* 0x000fe80008000f00 */
[----:B------:R-:W-:Y:S04]  /*4710*/  SHF.L.U32 R3, R0, 0x1f, RZ ;  /* 0x0000001f00037819 */ /* 0x000fe800000006ff */
[----:B------:R-:W1:Y:S02]  /*4720*/  SYNCS.PHASECHK.TRANS64.TRYWAIT P0, [UR6+0x128], R3 ;  /* 0x00012803ff0075a7 */ /* 0x000e640008001106 */
[----:B-1----:R-:W-:Y:S05]  /*4730*/  @!P0 BRA `(.L_x_85) ;  /* 0x0000003400788947 */ /* 0x002fea0003800000 */
.L_x_84:
[----:B------:R-:W-:Y:S05]  /*4740*/  BRA.U !UP3, `(.L_x_86) ;  /* 0x000000010b347547 */ /* 0x000fea000b800000 */
[----:B------:R-:W-:Y:S01]  /*4750*/  UPLOP3.LUT UP0, UPT, UPT, UPT, UP2, 0x80, 0x8 ;  /* 0x000000000008789c */ /* 0x000fe20003f0f020 */
[----:B-1----:R-:W-:Y:S02]  /*4760*/  HFMA2 R0, -RZ, RZ, 0, 5.9604644775390625e-08 ;  /* 0x00000001ff007431 */ /* 0x002fe400000001ff */
[----:B------:R-:W-:Y:S03]  /*4770*/  IMAD.MOV.U32 R164, RZ, RZ, 0x1 ;  /* 0x00000001ffa47424 */ /* 0x000fe600078e00ff */
[----:B------:R-:W-:Y:S05]  /*4780*/  PLOP3.LUT P0, PT, PT, PT, UP0, 0x80, 0x8 ;  /* 0x000000000008781c */ /* 0x000fea0003f0f008 */
[----:B------:R-:W1:Y:S01]  /*4790*/  @UP0 LDCU.64 UR8, c[0x0][0x888] ;  /* 0x00011100ff0807ac */ /* 0x000e620008000a00 */
[----:B------:R-:W-:Y:S07]  /*47a0*/  @UP0 UIMAD UR7, UR36, UR4, URZ ;  /* 0x00000004240702a4 */ /* 0x000fee000f8e02ff */
[----:B------:R-:W-:Y:S01]  /*47b0*/  @!P0 PRMT R164, R0, 0x7610, R164 ;  /* 0x0000761000a48816 */ /* 0x000fe200000000a4 */
[----:B-1----:R-:W-:Y:S03]  /*47c0*/  @UP0 UIMAD.WIDE UR8, UR7, 0x4, UR8 ;  /* 0x00000004070808a5 */ /* 0x002fe6000f8e0208 */
[----:B------:R-:W1:Y:S03]  /*47d0*/  @!UP0 LDCU UR7, c[0x0][0x880] ;  /* 0x00011000ff0787ac */ /* 0x000e660008000800 */
[----:B------:R-:W-:Y:S01]  /*47e0*/  IMAD.U32 R10, RZ, RZ, UR8 ;  /* 0x00000008ff0a7e24 */ /* 0x000fe2000f8e00ff */
[----:B------:R-:W-:Y:S05]  /*47f0*/  MOV R11, UR9 ;  /* 0x00000009000b7c02 */ /* 0x000fea0008000f00 */
[----:B-----5:R3:W5:Y:S02]  /*4800*/  @P0 LDG.E R81, desc[UR40][R10.64] ;  /* 0x000000280a510981 */ /* 0x020764000c1e1900 */
[----:B-1-3--:R-:W-:Y:S07]  /*4810*/  @!P0 IMAD.U32 R81, RZ, RZ, UR7 ;  /* 0x00000007ff518e24 */ /* 0x00afee000f8e00ff */
.L_x_86:
[----:B-----5:R-:W-:Y:S01]  /*4820*/  @!P4 FSETP.EQ.AND P5, PT, R81, RZ, PT ;  /* 0x000000ff5100c20b */ /* 0x020fe20003fa2000 */
[----:B------:R-:W-:Y:S01]  /*4830*/  @!UPT UIADD3 URZ, UPT, UPT, URZ, URZ, URZ ;  /* 0x000000fffffff290 */ /* 0x000fe2000fffe0ff */
[----:B------:R-:W-:Y:S11]  /*4840*/  @!P4 BRA `(.L_x_87) ;  /* 0x000000000014c947 */ /* 0x000ff60003800000 */
[----:B------:R-:W-:Y:S02]  /*4850*/  LOP3.LUT P0, RZ, R164, 0xff, RZ, 0xc0, !PT ;  /* 0x000000ffa4ff7812 */ /* 0x000fe4000780c0ff */
[----:B------:R-:W-:Y:S04]  /*4860*/  PLOP3.LUT P5, PT, PT, PT, UP0, 0x80, 0x8 ;  /* 0x000000000008781c */ /* 0x000fe80003faf008 */
[----:B------:R-:W-:Y:S07]  /*4870*/  PLOP3.LUT P5, PT, P5, PT, PT, 0x8, 0x80 ;  /* 0x000000000080781c */ /* 0x000fee0002fae170 */
[----:B------:R-:W-:Y:S11]  /*4880*/  @P0 FSETP.EQ.AND P5, PT, R81, RZ, PT ;  /* 0x000000ff5100020b */ /* 0x000ff60003fa2000 */
[----:B------:R-:W-:Y:S02]  /*4890*/  @!UPT UIADD3 URZ, UPT, UPT, URZ, URZ, URZ ;  /* 0x000000fffffff290 */ /* 0x000fe4000fffe0ff */
.L_x_87:
[----:B------:R-:W3:Y:S01]  /*48a0*/  SYNCS.PHASECHK.TRANS64.TRYWAIT P4, [UR6+0x118], R26 ;  /* 0x0001181aff0075a7 */ /* 0x000ee20008081106 */
[----:B------:R-:W-:Y:S01]  /*48b0*/  @P3 SHF.R.U32.HI R27, RZ, 0x10, R21 ;  /* 0x00000010ff1b3819 */ /* 0x000fe20000011615 */
[----:B------:R-:W-:Y:S01]  /*48c0*/  VIADD R29, R29, 0x1 ;  /* 0x000000011d1d7836 */ /* 0x000fe20000000000 */
[----:B------:R-:W5:Y:S08]  /*48d0*/  LDC.64 R14, c[0x0][0xb10] ;  /* 0x0002c400ff0e7b82 */ /* 0x000f700000000a00 */
[----:B------:R-:W2:Y:S08]  /*48e0*/  LDC.64 R10, c[0x0][0xb18] ;  /* 0x0002c600ff0a7b82 */ /* 0x000eb00000000a00 */
[----:B-1----:R-:W1:Y:S08]  /*48f0*/  @!P1 LDC R0, c[0x0][0xb20] ;  /* 0x0002c800ff009b82 */ /* 0x002e700000000800 */
[----:B------:R-:W4:Y:S01]  /*4900*/  @!P1 LDC R3, c[0x0][0xb0c] ;  /* 0x0002c300ff039b82 */ /* 0x000f220000000800 */
[----:B-----5:R-:W-:Y:S05]  /*4910*/  @!P1 IMAD.HI.U32 R14, R13, R14, RZ ;  /* 0x0000000e0d0e9227 */ /* 0x020fea00078e00ff */
[----:B------:R-:W-:Y:S01]  /*4920*/  @!P1 SHF.R.U32.HI R14, RZ, R15, R14 ;  /* 0x0000000fff0e9219 */ /* 0x000fe2000001160e */
[----:B--2---:R-:W-:Y:S01]  /*4930*/  @!P1 IMAD.HI.U32 R11, R8, R11, RZ ;  /* 0x0000000b080b9227 */ /* 0x004fe200078e00ff */
[----:B------:R-:W-:Y:S04]  /*4940*/  @!P1 ISETP.NE.AND P0, PT, R10, 0x1, PT ;  /* 0x000000010a00980c */ /* 0x000fe80003f05270 */
[----:B-1----:R-:W-:Y:S02]  /*4950*/  @!P1 SHF.R.U32.HI R9, RZ, R0, R11 ;  /* 0x00000000ff099219 */ /* 0x002fe4000001160b */
[----:B----4-:R-:W-:Y:S02]  /*4960*/  @!P1 ISETP.NE.AND P2, PT, R3, 0x1, PT ;  /* 0x000000010300980c */ /* 0x010fe40003f45270 */
[----:B------:R-:W-:Y:S02]  /*4970*/  @!P1 SEL R9, R8, R9, !P0 ;  /* 0x0000000908099207 */ /* 0x000fe40004000000 */
[----:B------:R-:W-:Y:S02]  /*4980*/  ELECT P0, URZ, PT ;  /* 0x0000000000ff782f */ /* 0x000fe40003800000 */
[----:B------:R-:W-:Y:S05]  /*4990*/  @!P1 SEL R14, R13, R14, !P2 ;  /* 0x0000000e0d0e9207 */ /* 0x000fea0005000000 */
[----:B------:R-:W-:Y:S02]  /*49a0*/  @!P1 IMAD.IADD R0, R9, 0x1, -R14 ;  /* 0x0000000109009824 */ /* 0x000fe400078e0a0e */
[----:B------:R-:W-:Y:S02]  /*49b0*/  @!P1 IMAD.IADD R9, R14, 0x1, -R9 ;  /* 0x000000010e099824 */ /* 0x000fe400078e0a09 */
[----:B------:R-:W-:Y:S02]  /*49c0*/  @!P1 IMAD R13, R0, R3, R13 ;  /* 0x00000003000d9224 */ /* 0x000fe400078e020d */
[----:B------:R-:W-:Y:S01]  /*49d0*/  @!P1 IMAD R8, R9, R10, R8 ;  /* 0x0000000a09089224 */ /* 0x000fe200078e0208 */
[----:B---3--:R-:W-:Y:S06]  /*49e0*/  @!P4 BRA `(.L_x_88) ;  /* 0x0000003000e4c947 */ /* 0x008fec0003800000 */
.L_x_165:
[----:B------:R-:W-:Y:S01]  /*49f0*/  PLOP3.LUT P5, PT, P5, P0, PT, 0xf2, 0x2f ;  /* 0x00000000002f781c */ /* 0x000fe20002fa1e72 */
[----:B------:R-:W-:Y:S01]  /*4a00*/  UMOV UR14, 0x0 ;  /* 0x00000000000e7882 */ /* 0x000fe20000000000 */
[----:B------:R-:W-:Y:S01]  /*4a10*/  LOP3.LUT R30, R30, 0x1, RZ, 0x3c, !PT ;  /* 0x000000011e1e7812 */ /* 0x000fe200078e3cff */
[----:B------:R-:W-:Y:S01]  /*4a20*/  UMOV UR15, 0x10000000 ;  /* 0x10000000000f7882 */ /* 0x000fe20000000000 */
[----:B------:R-:W-:Y:S01]  /*4a30*/  UMOV UR12, UR36 ;  /* 0x00000024000c7c82 */ /* 0x000fe20008000000 */
[----:B------:R-:W-:Y:S08]  /*4a40*/  @P3 R2UR UR36, R27 ;  /* 0x000000001b2432ca */ /* 0x000ff000000e0000 */
[----:B-1----:R-:W-:Y:S01]  /*4a50*/  @!P5 IADD3 R3, P0, PT, R32, 0x580, RZ ;  /* 0x000005802003d810 */ /* 0x002fe20007f1e0ff */
[----:B------:R-:W-:Y:S01]  /*4a60*/  @!P5 IMAD.SHL.U32 R155, R155, 0x40, RZ ;  /* 0x000000409b9bd824 */ /* 0x000fe200078e00ff */
[----:B------:R-:W-:Y:S01]  /*4a70*/  VOTEU.ALL UP1, P5 ;  /* 0x0000000000ff7886 */ /* 0x000fe20002820000 */
[----:B------:R-:W-:Y:S01]  /*4a80*/  @!P5 IMAD.SHL.U32 R165, R165, 0x80, RZ ;  /* 0x00000080a5a5d824 */ /* 0x000fe200078e00ff */
[----:B------:R-:W-:Y:S01]  /*4a90*/  @!P5 R2UR UR8, R3 ;  /* 0x000000000308d2ca */ /* 0x000fe200000e0000 */
[----:B------:R-:W-:Y:S01]  /*4aa0*/  @!P5 IMAD.X R0, RZ, RZ, R33, P0 ;  /* 0x000000ffff00d224 */ /* 0x000fe200000e0621 */
[----:B------:R-:W-:Y:S01]  /*4ab0*/  @!P5 R2UR UR10, R155 ;  /* 0x000000009b0ad2ca */ /* 0x000fe200000e0000 */
[----:B------:R-:W-:Y:S01]  /*4ac0*/  @!UP1 UIADD3 UR9, UPT, UPT, UR6, 0x110, URZ ;  /* 0x0000011006099890 */ /* 0x000fe2000fffe0ff */
[----:B------:R-:W-:Y:S01]  /*4ad0*/  @!P5 R2UR UR11, R165 ;  /* 0x00000000a50bd2ca */ /* 0x000fe200000e0000 */
[----:B------:R-:W-:Y:S01]  /*4ae0*/  IMAD.IADD R155, R8, 0x1, R143 ;  /* 0x00000001089b7824 */ /* 0x000fe200078e028f */
[----:B------:R-:W-:Y:S01]  /*4af0*/  @!P5 R2UR UR7, R0 ;  /* 0x000000000007d2ca */ /* 0x000fe200000e0000 */
[----:B------:R-:W-:Y:S01]  /*4b00*/  IMAD.IADD R165, R13, 0x1, R154 ;  /* 0x000000010da57824 */ /* 0x000fe200078e029a */
[C---:B------:R-:W-:Y:S04]  /*4b10*/  ISETP.NE.AND P0, PT, R29.reuse, 0x2, PT ;  /* 0x000000021d00780c */ /* 0x040fe80003f05270 */
[----:B------:R-:W-:Y:S01]  /*4b20*/  SEL R3, RZ, 0x1, P0 ;  /* 0x00000001ff037807 */ /* 0x000fe20000000000 */
[----:B------:R-:W-:Y:S01]  /*4b30*/  IMAD.U32 R10, RZ, RZ, UR8 ;  /* 0x00000008ff0a7e24 */ /* 0x000fe2000f8e00ff */
[----:B------:R-:W-:Y:S01]  /*4b40*/  @!UP1 UIADD3 UR8, UPT, UPT, UR6, 0x200, URZ ;  /* 0x0000020006089890 */ /* 0x000fe2000fffe0ff */
[----:B------:R-:W-:Y:S01]  /*4b50*/  SEL R29, R29, RZ, P0 ;  /* 0x000000ff1d1d7207 */ /* 0x000fe20000000000 */
[----:B------:R-:W-:Y:S01]  /*4b60*/  VOTEU.ALL UP1, P5 ;  /* 0x0000000000ff7886 */ /* 0x000fe20002820000 */
[----:B------:R-:W-:Y:S02]  /*4b70*/  LOP3.LUT R28, R28, R3, RZ, 0x3c, !PT ;  /* 0x000000031c1c7212 */ /* 0x000fe400078e3cff */
[----:B------:R-:W-:Y:S01]  /*4b80*/  IMAD.U32 R11, RZ, RZ, UR7 ;  /* 0x00000007ff0b7e24 */ /* 0x000fe2000f8e00ff */
[----:B------:R-:W-:Y:S04]  /*4b90*/  @!P5 R2UR UR16, R10 ;  /* 0x000000000a10d2ca */ /* 0x000fe800000e0000 */
[----:B------:R-:W-:Y:S11]  /*4ba0*/  @!P5 R2UR UR17, R11 ;  /* 0x000000000b11d2ca */ /* 0x000ff600000e0000 */
[----:B------:R-:W-:Y:S02]  /*4bb0*/  @!UPT UIADD3 URZ, UPT, UPT, URZ, URZ, URZ ;  /* 0x000000fffffff290 */ /* 0x000fe4000fffe0ff */
[----:B------:R3:W-:Y:S01]  /*4bc0*/  @!UP1 UTMALDG.3D [UR8], [UR16], desc[UR14] ;  /* 0x00000e08100095b4 */ /* 0x0007e20008011000 */
[----:B------:R3:W-:Y:S01]  /*4bd0*/  @!P5 SYNCS.ARRIVE.TRANS64.RED.A0TR RZ, [UR6+0x110], R25 ;  /* 0x00011019ffffd9a7 */ /* 0x0007e20008300406 */
[----:B------:R-:W-:Y:S01]  /*4be0*/  UPLOP3.LUT UP1, UPT, UPT, UPT, UPT, 0x80, 0x8 ;  /* 0x000000000008789c */ /* 0x000fe20003f2f070 */
[----:B------:R-:W-:Y:S01]  /*4bf0*/  SYNCS.ARRIVE.TRANS64.RED.A1T0 RZ, [UR37], RZ ;  /* 0x000000ffffff79a7 */ /* 0x000fe20008100425 */
[----:B------:R-:W-:Y:S09]  /*4c00*/  @P3 BRA `(.L_x_89) ;  /* 0xfffffff400b43947 */ /* 0x000ff2000383ffff */
[----:B------:R-:W-:Y:S07]  /*4c10*/  MOV R0, UR6 ;  /* 0x0000000600007c02 */ /* 0x000fee0008000f00 */
.L_x_90:
[----:B-1----:R-:W-:-:S04]  /*4c20*/  SHF.L.U32 R3, R30, 0x1f, RZ ;  /* 0x0000001f1e037819 */ /* 0x002fc800000006ff */
[----:B------:R1:W2:Y:S03]  /*4c30*/  SYNCS.PHASECHK.TRANS64.TRYWAIT P0, [R0+URZ+0x118], R3 ;  /* 0x00011803000075a7 */ /* 0x0002a600080011ff */
[----:B--2---:R-:W-:Y:S05]  /*4c40*/  @!P0 NANOSLEEP.SYNCS 0x989680 ;  /* 0x009896800000895d */ /* 0x004fea0003900000 */
[----:B------:R-:W2:Y:S02]  /*4c50*/  @!P0 SYNCS.PHASECHK.TRANS64 P0, [R0+URZ+0x118], R3 ;  /* 0x00011803000085a7 */ /* 0x000ea400080010ff */
[----:B--23--:R-:W-:Y:S05]  /*4c60*/  @P0 EXIT ;  /* 0x000000000000094d */ /* 0x00cfea0003800000 */
[----:B------:R-:W-:Y:S05]  /*4c70*/  BRA `(.L_x_90) ;  /* 0xfffffffc00e87947 */ /* 0x000fea000383ffff */
.L_x_81:
[----:B------:R-:W-:-:S06]  /*4c80*/  UISETP.GE.AND UP1, UPT, UR8, 0x4, UPT ;  /* 0x000000040800788c */ /* 0x000fcc000bf26270 */
[----:B------:R-:W-:-:S13]  /*4c90*/  PLOP3.LUT P0, PT, PT, PT, UP1, 0x80, 0x8 ;  /* 0x000000000008781c */ /* 0x000fda0003f0f018 */
[----:B------:R-:W-:Y:S05]  /*4ca0*/  @!P0 EXIT ;  /* 0x000000000000894d */ /* 0x000fea0003800000 */
[----:B------:R-:W-:Y:S01]  /*4cb0*/  BAR.SYNC.DEFER_BLOCKING 0x6, 0xa0 ;  /* 0x0182800000007b1d */ /* 0x000fe20000010000 */
[C---:B------:R-:W-:Y:S02]  /*4cc0*/  IMAD.SHL.U32 R3, R166.reuse, 0x40, RZ ;  /* 0x00000040a6037824 */ /* 0x040fe400078e00ff */
[----:B------:R-:W-:Y:S02]  /*4cd0*/  HFMA2 R76, -RZ, RZ, 0, 0 ;  /* 0x00000000ff4c7431 */ /* 0x000fe400000001ff */
[C---:B------:R-:W-:Y:S01]  /*4ce0*/  IMAD.SHL.U32 R168, R166.reuse, 0x8, RZ ;  /* 0x00000008a6a87824 */ /* 0x040fe200078e00ff */
[----:B------:R-:W-:Y:S01]  /*4cf0*/  CS2R R174, SRZ ;  /* 0x0000000000ae7805 */ /* 0x000fe2000001ff00 */
[----:B------:R-:W-:Y:S01]  /*4d00*/  IMAD.U32 R79, R166, 0x10000, RZ ;  /* 0x00010000a64f7824 */ /* 0x000fe200078e00ff */
[----:B------:R-:W-:Y:S01]  /*4d10*/  UMOV UR43, 0x400 ;  /* 0x00000400002b7882 */ /* 0x000fe20000000000 */
[----:B------:R-:W-:Y:S01]  /*4d20*/  LOP3.LUT R5, R3, 0x180, RZ, 0xc0, !PT ;  /* 0x0000018003057812 */ /* 0x000fe200078ec0ff */
[----:B------:R-:W-:Y:S01]  /*4d30*/  ULEA UR43, UR37, UR43, 0x18 ;  /* 0x0000002b252b7291 */ /* 0x000fe2000f8ec0ff */
[----:B------:R-:W1:Y:S01]  /*4d40*/  LDC R167, c[0x0][0x370] ;  /* 0x0000dc00ffa77b82 */ /* 0x000e620000000800 */
[----:B------:R-:W-:Y:S01]  /*4d50*/  LOP3.LUT R79, R79, 0x600000, RZ, 0xc0, !PT ;  /* 0x006000004f4f7812 */ /* 0x000fe200078ec0ff */
[----:B------:R-:W-:Y:S01]  /*4d60*/  IMAD.MOV.U32 R181, RZ, RZ, RZ ;  /* 0x000000ffffb57224 */ /* 0x000fe200078e00ff */
[----:B------:R-:W-:Y:S01]  /*4d70*/  LOP3.LUT R168, R5, 0x30, R168, 0xf8, !PT ;  /* 0x0000003005a87812 */ /* 0x000fe200078ef8a8 */
[----:B------:R-:W-:Y:S01]  /*4d80*/  UIADD3 UR4, UPT, UPT, UR43, 0x2200, URZ ;  /* 0x000022002b047890 */ /* 0x000fe2000fffe0ff */
[----:B------:R-:W-:Y:S01]  /*4d90*/  IMAD.MOV.U32 R173, RZ, RZ, RZ ;  /* 0x000000ffffad7224 */ /* 0x000fe200078e00ff */
[----:B------:R-:W2:Y:S01]  /*4da0*/  LDCU.64 UR46, c[0x0][0x348] ;  /* 0x00006900ff2e77ac */ /* 0x000ea20008000a00 */
[----:B------:R-:W-:Y:S01]  /*4db0*/  LOP3.LUT R168, R168, 0x1e40, R3, 0xf8, !PT ;  /* 0x00001e40a8a87812 */ /* 0x000fe200078ef803 */
[----:B------:R-:W4:Y:S01]  /*4dc0*/  LDC R74, c[0x0][0xb0c] ;  /* 0x0002c300ff4a7b82 */ /* 0x000f220000000800 */
[----:B------:R-:W-:Y:S01]  /*4dd0*/  IMAD.SHL.U32 R3, R166, 0x10, RZ ;  /* 0x00000010a6037824 */ /* 0x000fe200078e00ff */
[----:B------:R-:W-:Y:S01]  /*4de0*/  MOV R179, UR4 ;  /* 0x0000000400b37c02 */ /* 0x000fe20008000f00 */
[----:B------:R-:W1:Y:S03]  /*4df0*/  LDCU.64 UR38, c[0x0][0x888] ;  /* 0x00011100ff2677ac */ /* 0x000e660008000a00 */
[C---:B------:R-:W-:Y:S01]  /*4e00*/  LOP3.LUT R5, R3.reuse, 0x20, RZ, 0xc0, !PT ;  /* 0x0000002003057812 */ /* 0x040fe200078ec0ff */
[----:B------:R-:W3:Y:S01]  /*4e10*/  LDS R0, [UR43+0x1e0] ;  /* 0x0001e02bff007984 */ /* 0x000ee20008000800 */
[----:B------:R-:W1:Y:S01]  /*4e20*/  LDC R170, c[0x0][0xb20] ;  /* 0x0002c800ffaa7b82 */ /* 0x000e620000000800 */
[----:B------:R-:W-:Y:S01]  /*4e30*/  LOP3.LUT R3, R3, 0x40, RZ, 0xc0, !PT ;  /* 0x0000004003037812 */ /* 0x000fe200078ec0ff */
[----:B------:R-:W-:-:S06]  /*4e40*/  UIADD3 UR42, UPT, UPT, UR43, 0x200, URZ ;  /* 0x000002002b2a7890 */ /* 0x000fcc000fffe0ff */
[----:B------:R-:W1:Y:S08]  /*4e50*/  LDC R73, c[0x0][0xb30] ;  /* 0x0002cc00ff497b82 */ /* 0x000e700000000800 */
[----:B------:R-:W1:Y:S08]  /*4e60*/  LDC.64 R152, c[0x0][0xb10] ;  /* 0x0002c400ff987b82 */ /* 0x000e700000000a00 */
[----:B------:R-:W1:Y:S08]  /*4e70*/  LDC.64 R70, c[0x0][0xb18] ;  /* 0x0002c600ff467b82 */ /* 0x000e700000000a00 */
[----:B------:R-:W1:Y:S01]  /*4e80*/  LDC.64 R148, c[0x0][0x888] ;  /* 0x00022200ff947b82 */ /* 0x000e620000000a00 */
[----:B---3--:R-:W-:-:S07]  /*4e90*/  IMAD.IADD R79, R0, 0x1, R79 ;  /* 0x00000001004f7824 */ /* 0x008fce00078e024f */
[----:B------:R-:W3:Y:S01]  /*4ea0*/  LDC.64 R68, c[0x0][0xb28] ;  /* 0x0002ca00ff447b82 */ /* 0x000ee20000000a00 */
[----:B------:R-:W-:-:S05]  /*4eb0*/  VIADD R0, R168, UR43 ;  /* 0x0000002ba8007c36 */ /* 0x000fca0008000000 */
[--C-:B------:R-:W-:Y:S02]  /*4ec0*/  IADD3 R178, PT, PT, -R5, 0x200, R0.reuse ;  /* 0x0000020005b27810 */ /* 0x100fe40007ffe100 */
[----:B------:R-:W1:Y:S01]  /*4ed0*/  LDC.64 R150, c[0x0][0x890] ;  /* 0x00022400ff967b82 */ /* 0x000e620000000a00 */
[----:B------:R-:W-:Y:S02]  /*4ee0*/  IADD3 R177, PT, PT, -R3, 0x200, R0 ;  /* 0x0000020003b17810 */ /* 0x000fe40007ffe100 */
[----:B------:R-:W-:-:S05]  /*4ef0*/  IMAD.IADD R176, R178, 0x1, -R3 ;  /* 0x00000001b2b07824 */ /* 0x000fca00078e0a03 */
[----:B------:R-:W1:Y:S08]  /*4f00*/  LDC.64 R146, c[0x0][0x8b0] ;  /* 0x00022c00ff927b82 */ /* 0x000e700000000a00 */
[----:B------:R-:W1:Y:S08]  /*4f10*/  LDC.64 R144, c[0x0][0x8a8] ;  /* 0x00022a00ff907b82 */ /* 0x000e700000000a00 */
[----:B--2-4-:R-:W1:Y:S02]  /*4f20*/  LDC R172, c[0x0][0x374] ;  /* 0x0000dd00ffac7b82 */ /* 0x014e640000000800 */
.L_x_108:
[C---:B------:R-:W-:Y:S02]  /*4f30*/  LEA R0, R181.reuse, UR43, 0x3 ;  /* 0x0000002bb5007c11 */ /* 0x040fe4000f8e18ff */
[----:B------:R-:W-:Y:S02]  /*4f40*/  SHF.L.U32 R3, R174, 0x1f, RZ ;  /* 0x0000001fae037819 */ /* 0x000fe400000006ff */
[----:B------:R-:W-:Y:S02]  /*4f50*/  LEA R16, R181, UR43, 0x4 ;  /* 0x0000002bb5107c11 */ /* 0x000fe4000f8e20ff */
[----:B--2---:R-:W2:Y:S02]  /*4f60*/  SYNCS.PHASECHK.TRANS64.TRYWAIT P0, [R0+URZ+0x130], R3 ;  /* 0x00013003000075a7 */ /* 0x004ea400080011ff */
[----:B-12---:R-:W-:Y:S05]  /*4f70*/  @!P0 BRA `(.L_x_91) ;  /* 0x0000002c00988947 */ /* 0x006fea0003800000 */
.L_x_166:
[----:B------:R-:W4:Y:S01]  /*4f80*/  LDC.64 R12, c[0x0][0xb10] ;  /* 0x0002c400ff0c7b82 */ /* 0x000f220000000a00 */
[----:B------:R-:W3:Y:S01]  /*4f90*/  LDS.128 R16, [R16+0x1c0] ;  /* 0x0001c00010107984 */ /* 0x000ee20000000c00 */
[----:B-1----:R-:W-:Y:S01]  /*4fa0*/  ISETP.NE.AND P1, PT, R73, 0x1, PT ;  /* 0x000000014900780c */ /* 0x002fe20003f25270 */
[----:B--2---:R-:W-:Y:S01]  /*4fb0*/  VIADD R0, R0, 0x140 ;  /* 0x0000014000007836 */ /* 0x004fe20000000000 */
[----:B------:R-:W-:Y:S04]  /*4fc0*/  ISETP.GE.AND P0, PT, R72, 0x1, PT ;  /* 0x000000014800780c */ /* 0x000fe80003f06270 */
[----:B------:R-:W1:Y:S01]  /*4fd0*/  LDC.64 R10, c[0x0][0xb18] ;  /* 0x0002c600ff0a7b82 */ /* 0x000e620000000a00 */
[----:B------:R-:W-:Y:S01]  /*4fe0*/  PRMT R0, RZ, 0x654, R0 ;  /* 0x00000654ff007816 */ /* 0x000fe20000000000 */
[----:B------:R-:W-:Y:S01]  /*4ff0*/  @!PT LDS RZ, [RZ] ;  /* 0x00000000fffff984 */ /* 0x000fe20000000800 */
[----:B------:R-:W-:Y:S01]  /*5000*/  @!PT LDS RZ, [RZ] ;  /* 0x00000000fffff984 */ /* 0x000fe20000000800 */
[----:B------:R-:W-:Y:S01]  /*5010*/  @!PT LDS RZ, [RZ] ;  /* 0x00000000fffff984 */ /* 0x000fe20000000800 */
[----:B------:R-:W-:Y:S01]  /*5020*/  @!PT LDS RZ, [RZ] ;  /* 0x00000000fffff984 */ /* 0x000fe20000000800 */
[----:B------:R2:W-:Y:S06]  /*5030*/  MEMBAR.ALL.CTA ;  /* 0x0000000000007992 */ /* 0x0005ec0000008000 */
[----:B--2---:R-:W2:Y:S01]  /*5040*/  FENCE.VIEW.ASYNC.S ;  /* 0x00000000000073c6 */ /* 0x004ea20000000000 */
[----:B------:R-:W1:Y:S08]  /*5050*/  @!P1 LDC R14, c[0x0][0xb20] ;  /* 0x0002c800ff0e9b82 */ /* 0x000e700000000800 */
[----:B------:R-:W1:Y:S01]  /*5060*/  @!P1 LDC R9, c[0x0][0xb0c] ;  /* 0x0002c300ff099b82 */ /* 0x000e620000000800 */
[----:B--2---:R2:W-:Y:S01]  /*5070*/  SYNCS.ARRIVE.TRANS64.RED.A1T0 RZ, [R0+URZ], RZ ;  /* 0x000000ff00ff79a7 */ /* 0x0045e200081004ff */
[----:B---3--:R-:W-:Y:S04]  /*5080*/  LOP3.LUT P4, RZ, R18, 0x1, RZ, 0xc0, !PT ;  /* 0x0000000112ff7812 */ /* 0x008fe8000788c0ff */
[----:B------:R-:W-:Y:S09]  /*5090*/  P2R R180, PR, RZ, 0x10 ;  /* 0x00000010ffb47803 */ /* 0x000ff20000000000 */
[----:B------:R-:W-:Y:S02]  /*50a0*/  @P4 MOV R77, R16 ;  /* 0x00000010004d4202 */ /* 0x000fe40000000f00 */
[----:B------:R-:W-:Y:S01]  /*50b0*/  @P4 LOP3.LUT R75, R17, 0xffff, RZ, 0xc0, !PT ;  /* 0x0000ffff114b4812 */ /* 0x000fe200078ec0ff */
[----:B--2-4-:R-:W-:Y:S06]  /*50c0*/  @!P0 BRA `(.L_x_92) ;  /* 0x0000000000a48947 */ /* 0x014fec0003800000 */
[----:B------:R-:W-:Y:S01]  /*50d0*/  IMAD.HI.U32 R21, R172, R71, RZ ;  /* 0x00000047ac157227 */ /* 0x000fe200078e00ff */
[----:B------:R-:W-:Y:S02]  /*50e0*/  ISETP.NE.AND P0, PT, R70, 0x1, PT ;  /* 0x000000014600780c */ /* 0x000fe40003f05270 */
[----:B------:R-:W-:Y:S01]  /*50f0*/  ISETP.NE.AND P2, PT, R72, 0x1, PT ;  /* 0x000000014800780c */ /* 0x000fe20003f45270 */
[----:B------:R-:W-:Y:S01]  /*5100*/  IMAD.HI.U32 R20, R167, R152, RZ ;  /* 0x00000098a7147227 */ /* 0x000fe200078e00ff */
[----:B------:R-:W-:Y:S02]  /*5110*/  SHF.R.U32.HI R21, RZ, R170, R21 ;  /* 0x000000aaff157219 */ /* 0x000fe40000011615 */
[----:B------:R-:W-:Y:S01]  /*5120*/  ISETP.NE.AND P3, PT, R74, 0x1, PT ;  /* 0x000000014a00780c */ /* 0x000fe20003f65270 */
[----:B------:R-:W-:Y:S01]  /*5130*/  IMAD.HI.U32 R24, R77, R152, RZ ;  /* 0x000000984d187227 */ /* 0x000fe200078e00ff */
[----:B------:R-:W-:Y:S02]  /*5140*/  SHF.R.U32.HI R20, RZ, R153, R20 ;  /* 0x00000099ff147219 */ /* 0x000fe40000011614 */
[----:B------:R-:W-:Y:S01]  /*5150*/  SEL R3, R172, R21, !P0 ;  /* 0x00000015ac037207 */ /* 0x000fe20004000000 */
[----:B------:R-:W-:Y:S01]  /*5160*/  IMAD.HI.U32 R21, R75, R71, RZ ;  /* 0x000000474b157227 */ /* 0x000fe200078e00ff */
[----:B------:R-:W-:Y:S02]  /*5170*/  SEL R7, R167, R20, !P3 ;  /* 0x00000014a7077207 */ /* 0x000fe40005800000 */
[----:B------:R-:W-:Y:S01]  /*5180*/  SHF.R.U32.HI R24, RZ, R153, R24 ;  /* 0x00000099ff187219 */ /* 0x000fe20000011618 */
[-C--:B------:R-:W-:Y:S04]  /*5190*/  IMAD.HI.U32 R20, R3, R68.reuse, RZ ;  /* 0x0000004403147227 */ /* 0x080fe800078e00ff */
[----:B------:R-:W-:Y:S01]  /*51a0*/  IMAD.HI.U32 R22, R7, R68, RZ ;  /* 0x0000004407167227 */ /* 0x000fe200078e00ff */
[-C--:B------:R-:W-:Y:S02]  /*51b0*/  @P2 SHF.R.U32.HI R3, RZ, R69.reuse, R20 ;  /* 0x00000045ff032219 */ /* 0x080fe40000011614 */
[----:B------:R-:W-:Y:S02]  /*51c0*/  SHF.R.U32.HI R20, RZ, R170, R21 ;  /* 0x000000aaff147219 */ /* 0x000fe40000011615 */
[----:B------:R-:W-:Y:S01]  /*51d0*/  @P2 SHF.R.U32.HI R7, RZ, R69, R22 ;  /* 0x00000045ff072219 */ /* 0x000fe20000011616 */
[C---:B------:R-:W-:Y:S01]  /*51e0*/  IMAD R2, R72.reuse, R3, RZ ;  /* 0x0000000348027224 */ /* 0x040fe200078e02ff */
[----:B------:R-:W-:Y:S02]  /*51f0*/  SEL R5, R75, R20, !P0 ;  /* 0x000000144b057207 */ /* 0x000fe40004000000 */
[----:B------:R-:W-:Y:S01]  /*5200*/  SEL R3, R77, R24, !P3 ;  /* 0x000000184d037207 */ /* 0x000fe20005800000 */
[----:B------:R-:W-:Y:S01]  /*5210*/  IMAD R4, R72, R7, RZ ;  /* 0x0000000748047224 */ /* 0x000fe200078e02ff */
[C---:B------:R-:W-:Y:S01]  /*5220*/  ISETP.GE.AND P0, PT, R5.reuse, R2, PT ;  /* 0x000000020500720c */ /* 0x040fe20003f06270 */
[----:B------:R-:W-:Y:S03]  /*5230*/  IMAD.HI.U32 R6, R5, R68, RZ ;  /* 0x0000004405067227 */ /* 0x000fe600078e00ff */
[----:B------:R-:W-:Y:S01]  /*5240*/  ISETP.GE.OR P0, PT, R3, R4, P0 ;  /* 0x000000040300720c */ /* 0x000fe20000706670 */
[----:B------:R-:W-:Y:S01]  /*5250*/  IMAD.MOV R4, RZ, RZ, -R3 ;  /* 0x000000ffff047224 */ /* 0x000fe200078e0a03 */
[-C--:B------:R-:W-:Y:S03]  /*5260*/  SHF.R.U32.HI R6, RZ, R69.reuse, R6 ;  /* 0x00000045ff067219 */ /* 0x080fe60000011606 */
[----:B------:R-:W-:Y:S01]  /*5270*/  IMAD R77, R74, R4, R77 ;  /* 0x000000044a4d7224 */ /* 0x000fe200078e024d */
[----:B------:R-:W-:Y:S05]  /*5280*/  SEL R15, R5, R6, !P2 ;  /* 0x00000006050f7207 */ /* 0x000fea0005000000 */
[----:B------:R-:W-:Y:S02]  /*5290*/  IMAD.MOV R6, RZ, RZ, -R15 ;  /* 0x000000ffff067224 */ /* 0x000fe400078e0a0f */
[C---:B------:R-:W-:Y:S04]  /*52a0*/  @!P0 IMAD.HI.U32 R2, R3.reuse, R68, RZ ;  /* 0x0000004403028227 */ /* 0x040fe800078e00ff */
[----:B------:R-:W-:Y:S01]  /*52b0*/  IMAD R6, R72, R6, R5 ;  /* 0x0000000648067224 */ /* 0x000fe200078e0205 */
[----:B------:R-:W-:Y:S04]  /*52c0*/  @!P0 SHF.R.U32.HI R2, RZ, R69, R2 ;  /* 0x00000045ff028219 */ /* 0x000fe80000011602 */
[----:B------:R-:W-:Y:S02]  /*52d0*/  @!P0 SEL R0, R3, R2, !P2 ;  /* 0x0000000203008207 */ /* 0x000fe40005000000 */
[----:B------:R-:W-:Y:S02]  /*52e0*/  IADD3 R2, PT, PT, -R5, RZ, RZ ;  /* 0x000000ff05027210 */ /* 0x000fe40007ffe1ff */
[----:B------:R-:W-:Y:S01]  /*52f0*/  @!P0 IADD3 R8, PT, PT, R15, -R0, RZ ;  /* 0x800000000f088210 */ /* 0x000fe20007ffe0ff */
[----:B------:R-:W-:Y:S02]  /*5300*/  @!P0 IMAD R0, R7, R6, R0 ;  /* 0x0000000607008224 */ /* 0x000fe400078e0200 */
[----:B------:R-:W-:Y:S02]  /*5310*/  IMAD R75, R70, R2, R75 ;  /* 0x00000002464b7224 */ /* 0x000fe400078e024b */
[----:B------:R-:W-:Y:S02]  /*5320*/  @!P0 IMAD R5, R8, R72, R3 ;  /* 0x0000004808058224 */ /* 0x000fe400078e0203 */
[----:B------:R-:W-:Y:S04]  /*5330*/  @!P0 IMAD.MOV.U32 R3, RZ, RZ, R0 ;  /* 0x000000ffff038224 */ /* 0x000fe800078e0000 */
[----:B------:R-:W-:Y:S02]  /*5340*/  IMAD R77, R3, R74, R77 ;  /* 0x0000004a034d7224 */ /* 0x000fe400078e024d */
[----:B------:R-:W-:Y:S07]  /*5350*/  IMAD R75, R5, R70, R75 ;  /* 0x00000046054b7224 */ /* 0x000fee00078e024b */
.L_x_92:
[----:B------:R-:W-:Y:S01]  /*5360*/  @!P1 IMAD.HI.U32 R0, R77, R12, RZ ;  /* 0x0000000c4d009227 */ /* 0x000fe200078e00ff */
[----:B-1----:R-:W-:Y:S01]  /*5370*/  @!P1 ISETP.NE.AND P0, PT, R10, 0x1, PT ;  /* 0x000000010a00980c */ /* 0x002fe20003f05270 */
[----:B------:R-:W-:Y:S01]  /*5380*/  ULOP3.LUT UP0, URZ, UR42, 0x1b0, URZ, 0xc0, !UPT ;  /* 0x000001b02aff7892 */ /* 0x000fe2000f80c0ff */
[----:B------:R-:W-:Y:S01]  /*5390*/  @!P1 ISETP.NE.AND P2, PT, R9, 0x1, PT ;  /* 0x000000010900980c */ /* 0x000fe20003f45270 */
[----:B------:R-:W-:Y:S01]  /*53a0*/  @!P1 IMAD.HI.U32 R3, R75, R11, RZ ;  /* 0x0000000b4b039227 */ /* 0x000fe200078e00ff */
[----:B------:R-:W-:Y:S02]  /*53b0*/  @!P1 SHF.R.U32.HI R0, RZ, R13, R0 ;  /* 0x0000000dff009219 */ /* 0x000fe40000011600 */
[----:B------:R-:W-:Y:S01]  /*53c0*/  @P4 SHF.R.U32.HI R171, RZ, 0x10, R17 ;  /* 0x00000010ffab4819 */ /* 0x000fe20000011611 */
[----:B------:R-:W-:Y:S01]  /*53d0*/  VIADD R181, R181, 0x1 ;  /* 0x00000001b5b57836 */ /* 0x000fe20000000000 */
[----:B------:R-:W-:Y:S02]  /*53e0*/  @!P1 SHF.R.U32.HI R2, RZ, R14, R3 ;  /* 0x0000000eff029219 */ /* 0x000fe40000011603 */
[----:B------:R-:W-:Y:S02]  /*53f0*/  @!P1 SEL R3, R77, R0, !P2 ;  /* 0x000000004d039207 */ /* 0x000fe40005000000 */
[----:B------:R-:W-:Y:S05]  /*5400*/  @!P1 SEL R2, R75, R2, !P0 ;  /* 0x000000024b029207 */ /* 0x000fea0004000000 */
[----:B------:R-:W-:Y:S02]  /*5410*/  @!P1 IMAD.IADD R0, R2, 0x1, -R3 ;  /* 0x0000000102009824 */ /* 0x000fe400078e0a03 */
[----:B------:R-:W-:Y:S02]  /*5420*/  @!P1 IMAD.IADD R2, R3, 0x1, -R2 ;  /* 0x0000000103029824 */ /* 0x000fe400078e0a02 */
[----:B------:R-:W-:Y:S02]  /*5430*/  @!P1 IMAD R77, R0, R9, R77 ;  /* 0x00000009004d9224 */ /* 0x000fe400078e024d */
[----:B------:R-:W-:Y:S01]  /*5440*/  @!P1 IMAD R75, R2, R10, R75 ;  /* 0x0000000a024b9224 */ /* 0x000fe200078e024b */
[----:B------:R-:W-:Y:S06]  /*5450*/  BRA.U !UP0, `(.L_x_93) ;  /* 0x0000000108407547 */ /* 0x000fec000b800000 */
[----:B------:R-:W1:Y:S01]  /*5460*/  LDCU.64 UR8, c[0x4][0x80] ;  /* 0x01001000ff0877ac */ /* 0x000e620008000a00 */
[----:B------:R-:W-:Y:S01]  /*5470*/  MOV R3, 0x0 ;  /* 0x0000000000037802 */ /* 0x000fe20000000f00 */
[----:B------:R-:W-:Y:S02]  /*5480*/  HFMA2 R12, -RZ, RZ, 0, 5.9604644775390625e-08 ;  /* 0x00000001ff0c7431 */ /* 0x000fe400000001ff */
[----:B------:R-:W-:Y:S02]  /*5490*/  IMAD.MOV.U32 R8, RZ, RZ, 0x70 ;  /* 0x00000070ff087424 */ /* 0x000fe400078e00ff */
[----:B------:R-:W-:Y:S01]  /*54a0*/  IMAD.MOV.U32 R13, RZ, RZ, RZ ;  /* 0x000000ffff0d7224 */ /* 0x000fe200078e00ff */
[----:B------:R-:W2:Y:S01]  /*54b0*/  LDCU.64 UR6, c[0x4][0x88] ;  /* 0x01001100ff0677ac */ /* 0x000ea20008000a00 */
[----:B------:R-:W3:Y:S01]  /*54c0*/  LDC.64 R2, c[0x4][R3] ;  /* 0x0100000003027b82 */ /* 0x000ee20000000a00 */
[----:B------:R-:W4:Y:S01]  /*54d0*/  LDCU.64 UR4, c[0x4][0x8] ;  /* 0x01000100ff0477ac */ /* 0x000f220008000a00 */
[----:B-1----:R-:W-:Y:S01]  /*54e0*/  MOV R5, UR9 ;  /* 0x0000000900057c02 */ /* 0x002fe20008000f00 */
[----:B------:R-:W-:Y:S01]  /*54f0*/  IMAD.U32 R4, RZ, RZ, UR8 ;  /* 0x00000008ff047e24 */ /* 0x000fe2000f8e00ff */
[----:B--2---:R-:W-:Y:S01]  /*5500*/  MOV R7, UR7 ;  /* 0x0000000700077c02 */ /* 0x004fe20008000f00 */
[----:B------:R-:W-:Y:S01]  /*5510*/  IMAD.U32 R6, RZ, RZ, UR6 ;  /* 0x00000006ff067e24 */ /* 0x000fe2000f8e00ff */
[----:B----4-:R-:W-:Y:S01]  /*5520*/  MOV R11, UR5 ;  /* 0x00000005000b7c02 */ /* 0x010fe20008000f00 */
[----:B------:R-:W-:Y:S02]  /*5530*/  IMAD.U32 R10, RZ, RZ, UR4 ;  /* 0x00000004ff0a7e24 */ /* 0x000fe4000f8e00ff */
[----:B------:R-:W-:Y:S07]  /*5540*/  LEPC R20, `(.L_x_93) ;  /* 0x000000001014794e */ /* 0x000fee0000000000 */
[----:B---3-5:R-:W-:Y:S05]  /*5550*/  CALL.ABS.NOINC R2 ;  /* 0x0000000002007343 */ /* 0x028fea0003c00000 */
.L_x_93:
[----:B------:R-:W-:Y:S01]  /*5560*/  LOP3.LUT P0, RZ, R179, 0x1b0, RZ, 0xc0, !PT ;  /* 0x000001b0b3ff7812 */ /* 0x000fe2000780c0ff */
[----:B------:R-:W-:Y:S11]  /*5570*/  BSSY.RECONVERGENT B6, `(.L_x_94) ;  /* 0x0000013000067945 */ /* 0x000ff60003800200 */
[----:B------:R-:W-:Y:S01]  /*5580*/  @!UPT UIADD3 URZ, UPT, UPT, URZ, URZ, URZ ;  /* 0x000000fffffff290 */ /* 0x000fe2000fffe0ff */
[----:B------:R-:W-:Y:S05]  /*5590*/  @!P0 BRA `(.L_x_95) ;  /* 0x0000000000408947 */ /* 0x000fea0003800000 */
        /* <DEDUP_REMOVED lines=16> */
.L_x_95:
[----:B------:R-:W-:Y:S05]  /*56a0*/  BSYNC.RECONVERGENT B6 ;  /* 0x0000000000067941 */ /* 0x000fea0003800200 */
.L_x_94:
[----:B------:R-:W-:Y:S01]  /*56b0*/  ISETP.NE.U32.AND P3, PT, R150, RZ, PT ;  /* 0x000000ff9600720c */ /* 0x000fe20003f65070 */
[----:B------:R-:W-:Y:S01]  /*56c0*/  UISETP.NE.AND UP1, UPT, UR44, URZ, UPT ;  /* 0x000000ff2c00728c */ /* 0x000fe2000bf25270 */
[----:B------:R-:W-:Y:S02]  /*56d0*/  ISETP.NE.U32.AND P4, PT, R146, RZ, PT ;  /* 0x000000ff9200720c */ /* 0x000fe40003f85070 */
[----:B------:R-:W-:Y:S02]  /*56e0*/  ISETP.NE.AND.EX P3, PT, R151, RZ, PT, P3 ;  /* 0x000000ff9700720c */ /* 0x000fe40003f65330 */
[----:B------:R-:W-:Y:S02]  /*56f0*/  PLOP3.LUT P1, PT, PT, PT, PT, 0x8, 0x80 ;  /* 0x000000000080781c */ /* 0x000fe40003f2e170 */
[----:B------:R-:W-:Y:S02]  /*5700*/  PLOP3.LUT P0, PT, PT, PT, UP1, 0x80, 0x8 ;  /* 0x000000000008781c */ /* 0x000fe40003f0f018 */
[----:B------:R-:W-:Y:S02]  /*5710*/  ISETP.NE.AND.EX P4, PT, R147, RZ, PT, P4 ;  /* 0x000000ff9300720c */ /* 0x000fe40003f85340 */
[----:B------:R-:W1:Y:S09]  /*5720*/  @UP1 LDCU.64 UR4, c[0x0][0x888] ;  /* 0x00011100ff0417ac */ /* 0x000e720008000a00 */
[----:B------:R-:W-:Y:S01]  /*5730*/  @P0 PLOP3.LUT P1, PT, P3, PT, PT, 0x80, 0x8 ;  /* 0x000000000008081c */ /* 0x000fe20001f2f070 */
[----:B-1----:R-:W-:Y:S04]  /*5740*/  @UP1 UISETP.NE.U32.AND UP0, UPT, UR4, URZ, UPT ;  /* 0x000000ff0400128c */ /* 0x002fe8000bf05070 */
[----:B------:R-:W-:Y:S04]  /*5750*/  @UP1 UISETP.NE.AND.EX UP0, UPT, UR5, URZ, UPT, UP0 ;  /* 0x000000ff0500128c */ /* 0x000fe8000bf05300 */
[----:B------:R-:W-:Y:S01]  /*5760*/  @UP1 USEL UR4, URZ, 0xffffffff, UP0 ;  /* 0xffffffffff041887 */ /* 0x000fe20008000000 */
[----:B------:R-:W-:Y:S11]  /*5770*/  @!P3 BRA `(.L_x_96) ;  /* 0x00000000002cb947 */ /* 0x000ff60003800000 */
[----:B------:R-:W-:Y:S01]  /*5780*/  ISETP.NE.U32.AND P2, PT, R148, RZ, PT ;  /* 0x000000ff9400720c */ /* 0x000fe20003f45070 */
[----:B------:R-:W-:Y:S03]  /*5790*/  IMAD.MOV.U32 R164, RZ, RZ, 0x1 ;  /* 0x00000001ffa47424 */ /* 0x000fe600078e00ff */
[----:B------:R-:W-:Y:S11]  /*57a0*/  ISETP.NE.AND.EX P2, PT, R149, RZ, PT, P2 ;  /* 0x000000ff9500720c */ /* 0x000ff60003f45320 */
[----:B------:R-:W-:Y:S02]  /*57b0*/  @!UPT UIADD3 URZ, UPT, UPT, URZ, URZ, URZ ;  /* 0x000000fffffff290 */ /* 0x000fe4000fffe0ff */
[----:B------:R-:W1:Y:S01]  /*57c0*/  @P2 LDC.64 R2, c[0x0][0x888] ;  /* 0x00022200ff022b82 */ /* 0x000e620000000a00 */
[----:B------:R-:W-:Y:S04]  /*57d0*/  @P2 IMAD R0, R150, UR36, RZ ;  /* 0x0000002496002c24 */ /* 0x000fe8000f8e02ff */
[----:B-1----:R-:W-:Y:S04]  /*57e0*/  @P2 IMAD.WIDE R2, R0, 0x4, R2 ;  /* 0x0000000400022825 */ /* 0x002fe800078e0202 */
[----:B------:R-:W-:Y:S01]  /*57f0*/  HFMA2 R0, -RZ, RZ, 0, 5.9604644775390625e-08 ;  /* 0x00000001ff007431 */ /* 0x000fe200000001ff */
[----:B-----5:R1:W5:Y:S04]  /*5800*/  @P2 LDG.E R81, desc[UR40][R2.64] ;  /* 0x0000002802512981 */ /* 0x020368000c1e1900 */
[----:B------:R-:W-:Y:S01]  /*5810*/  @!P2 PRMT R164, R0, 0x7610, R164 ;  /* 0x0000761000a4a816 */ /* 0x000fe200000000a4 */
[----:B-1----:R-:W2:Y:S06]  /*5820*/  @!P2 LDC R81, c[0x0][0x880] ;  /* 0x00022000ff51ab82 */ /* 0x002eac0000000800 */
.L_x_96:
[----:B------:R-:W-:Y:S05]  /*5830*/  @!P4 BRA `(.L_x_97) ;  /* 0x000000000020c947 */ /* 0x000fea0003800000 */
[----:B------:R-:W-:Y:S04]  /*5840*/  ISETP.NE.U32.AND P2, PT, R144, RZ, PT ;  /* 0x000000ff9000720c */ /* 0x000fe80003f45070 */
[----:B------:R-:W-:Y:S11]  /*5850*/  ISETP.NE.AND.EX P2, PT, R145, RZ, PT, P2 ;  /* 0x000000ff9100720c */ /* 0x000ff60003f45320 */
[----:B------:R-:W-:Y:S02]  /*5860*/  @!UPT UIADD3 URZ, UPT, UPT, URZ, URZ, URZ ;  /* 0x000000fffffff290 */ /* 0x000fe4000fffe0ff */
[----:B------:R-:W1:Y:S01]  /*5870*/  @P2 LDC.64 R2, c[0x0][0x8a8] ;  /* 0x00022a00ff022b82 */ /* 0x000e620000000a00 */
[----:B------:R-:W-:Y:S04]  /*5880*/  @P2 IMAD R0, R146, UR36, RZ ;  /* 0x0000002492002c24 */ /* 0x000fe8000f8e02ff */
[----:B-1----:R-:W-:Y:S05]  /*5890*/  @P2 IMAD.WIDE R2, R0, 0x4, R2 ;  /* 0x0000000400022825 */ /* 0x002fea00078e0202 */
[----:B-----5:R1:W5:Y:S02]  /*58a0*/  @P2 LDG.E R78, desc[UR40][R2.64] ;  /* 0x00000028024e2981 */ /* 0x020364000c1e1900 */
[----:B-1----:R-:W3:Y:S02]  /*58b0*/  @!P2 LDC R78, c[0x0][0x8a0] ;  /* 0x00022800ff4eab82 */ /* 0x002ee40000000800 */
.L_x_97:
[----:B--2--5:R-:W-:Y:S01]  /*58c0*/  @P0 FSETP.NEU.AND P4, PT, R81, RZ, PT ;  /* 0x000000ff5100020b */ /* 0x024fe20003f8d000 */
[----:B------:R-:W-:Y:S01]  /*58d0*/  IMAD.U32 R0, RZ, RZ, UR4 ;  /* 0x00000004ff007e24 */ /* 0x000fe2000f8e00ff */
[----:B------:R-:W-:Y:S01]  /*58e0*/  @P0 LOP3.LUT P2, RZ, R164, 0xff, RZ, 0xc0, !PT ;  /* 0x000000ffa4ff0812 */ /* 0x000fe2000784c0ff */
[----:B------:R-:W-:Y:S01]  /*58f0*/  BSSY B1, `(.L_x_98) ;  /* 0x000003d000017945 */ /* 0x000fe20003800000 */
[----:B------:R-:W-:Y:S01]  /*5900*/  @P0 SEL R3, RZ, 0xffffffff, P4 ;  /* 0xffffffffff030807 */ /* 0x000fe20002000000 */
[C---:B------:R-:W-:Y:S01]  /*5910*/  IMAD R64, R76.reuse, 0x40, R79 ;  /* 0x000000404c407824 */ /* 0x040fe200078e024f */
[----:B------:R-:W-:Y:S02]  /*5920*/  LEA R156, R76, UR43, 0x3 ;  /* 0x0000002b4c9c7c11 */ /* 0x000fe4000f8e18ff */
[----:B------:R-:W-:Y:S02]  /*5930*/  CS2R R86, SRZ ;  /* 0x0000000000567805 */ /* 0x000fe4000001ff00 */
[----:B------:R-:W-:Y:S02]  /*5940*/  @P1 SEL R3, R0, R3, !P2 ;  /* 0x0000000300031207 */ /* 0x000fe40005000000 */
[----:B------:R-:W-:Y:S02]  /*5950*/  CS2R R84, SRZ ;  /* 0x0000000000547805 */ /* 0x000fe4000001ff00 */
[----:B------:R-:W-:Y:S02]  /*5960*/  SHF.L.U32 R5, R175, 0x1f, RZ ;  /* 0x0000001faf057819 */ /* 0x000fe400000006ff */
[----:B------:R-:W-:Y:S02]  /*5970*/  CS2R R90, SRZ ;  /* 0x00000000005a7805 */ /* 0x000fe4000001ff00 */
[----:B------:R-:W-:Y:S02]  /*5980*/  @P0 LOP3.LUT R3, R3, 0x1, RZ, 0xc0, !PT ;  /* 0x0000000103030812 */ /* 0x000fe400078ec0ff */
[----:B------:R-:W-:Y:S02]  /*5990*/  CS2R R88, SRZ ;  /* 0x0000000000587805 */ /* 0x000fe4000001ff00 */
[----:B------:R-:W-:Y:S02]  /*59a0*/  PLOP3.LUT P5, PT, PT, PT, PT, 0x8, 0x80 ;  /* 0x000000000080781c */ /* 0x000fe40003fae170 */
[----:B------:R-:W-:Y:S02]  /*59b0*/  CS2R R98, SRZ ;  /* 0x0000000000627805 */ /* 0x000fe4000001ff00 */
[----:B------:R-:W-:Y:S02]  /*59c0*/  ISETP.NE.U32.OR P1, PT, R3, 0x1, !P0 ;  /* 0x000000010300780c */ /* 0x000fe40004725470 */
[----:B------:R-:W-:Y:S02]  /*59d0*/  CS2R R96, SRZ ;  /* 0x0000000000607805 */ /* 0x000fe4000001ff00 */
[----:B------:R-:W-:Y:S02]  /*59e0*/  CS2R R94, SRZ ;  /* 0x00000000005e7805 */ /* 0x000fe4000001ff00 */
[----:B------:R-:W-:Y:S07]  /*59f0*/  CS2R R92, SRZ ;  /* 0x00000000005c7805 */ /* 0x000fee000001ff00 */
[----:B------:R-:W-:Y:S04]  /*5a00*/  @P1 SHF.L.U32 R2, R173, 0x1f, RZ ;  /* 0x0000001fad021819 */ /* 0x000fe800000006ff */
[----:B------:R-:W1:Y:S01]  /*5a10*/  @P1 SYNCS.PHASECHK.TRANS64.TRYWAIT P0, [UR43+0x110], R2 ;  /* 0x00011002ff0015a7 */ /* 0x000e62000800112b */
[----:B------:R2:W4:Y:S01]  /*5a20*/  SYNCS.PHASECHK.TRANS64.TRYWAIT P4, [R156+URZ+0x150], R5 ;  /* 0x000150059c0075a7 */ /* 0x00052200080811ff */
[----:B-1----:R-:W-:Y:S01]  /*5a30*/  @P1 PLOP3.LUT P5, PT, P0, PT, PT, 0x8, 0x80 ;  /* 0x000000000080181c */ /* 0x002fe200007ae170 */
[----:B------:R-:W-:Y:S01]  /*5a40*/  @!UPT UIADD3 URZ, UPT, UPT, URZ, URZ, URZ ;  /* 0x000000fffffff290 */ /* 0x000fe2000fffe0ff */
[----:B--2-4-:R-:W-:Y:S11]  /*5a50*/  @!P1 BRA `(.L_x_99) ;  /* 0x0000000000989947 */ /* 0x014ff60003800000 */
[----:B------:R-:W-:Y:S01]  /*5a60*/  ISETP.NE.U32.AND P0, PT, RZ, UR38, PT ;  /* 0x00000026ff007c0c */ /* 0x000fe2000bf05070 */
[----:B------:R-:W-:Y:S01]  /*5a70*/  BSSY B0, `(.L_x_100) ;  /* 0x0000016000007945 */ /* 0x000fe20003800000 */
[----:B------:R-:W-:Y:S02]  /*5a80*/  FSETP.NEU.AND P2, PT, R81, RZ, PT ;  /* 0x000000ff5100720b */ /* 0x000fe40003f4d000 */
[----:B------:R-:W-:Y:S02]  /*5a90*/  CS2R R94, SRZ ;  /* 0x00000000005e7805 */ /* 0x000fe4000001ff00 */
[----:B------:R-:W-:Y:S02]  /*5aa0*/  ISETP.NE.AND.EX P0, PT, RZ, UR39, PT, P0 ;  /* 0x00000027ff007c0c */ /* 0x000fe4000bf05300 */
[----:B------:R-:W-:Y:S02]  /*5ab0*/  CS2R R92, SRZ ;  /* 0x00000000005c7805 */ /* 0x000fe4000001ff00 */
[----:B------:R-:W-:Y:S02]  /*5ac0*/  LOP3.LUT P1, RZ, R164, 0xff, RZ, 0xc0, !PT ;  /* 0x000000ffa4ff7812 */ /* 0x000fe4000782c0ff */
[----:B------:R-:W-:Y:S02]  /*5ad0*/  CS2R R98, SRZ ;  /* 0x0000000000627805 */ /* 0x000fe4000001ff00 */
[----:B------:R-:W-:Y:S02]  /*5ae0*/  SEL R0, RZ, 0xffffffff, P2 ;  /* 0xffffffffff007807 */ /* 0x000fe40001000000 */
[----:B------:R-:W-:Y:S02]  /*5af0*/  CS2R R96, SRZ ;  /* 0x0000000000607805 */ /* 0x000fe4000001ff00 */
[----:B------:R-:W-:Y:S02]  /*5b00*/  SEL R3, RZ, 0xffffffff, P0 ;  /* 0xffffffffff037807 */ /* 0x000fe40000000000 */
[----:B------:R-:W-:Y:S02]  /*5b10*/  CS2R R90, SRZ ;  /* 0x00000000005a7805 */ /* 0x000fe4000001ff00 */
[----:B------:R-:W-:Y:S02]  /*5b20*/  CS2R R88, SRZ ;  /* 0x0000000000587805 */ /* 0x000fe4000001ff00 */
[----:B------:R-:W-:Y:S02]  /*5b30*/  CS2R R86, SRZ ;  /* 0x0000000000567805 */ /* 0x000fe4000001ff00 */
[----:B------:R-:W-:Y:S02]  /*5b40*/  @P3 SEL R0, R3, R0, !P1 ;  /* 0x0000000003003207 */ /* 0x000fe40004800000 */
[----:B------:R-:W-:Y:S02]  /*5b50*/  CS2R R84, SRZ ;  /* 0x0000000000547805 */ /* 0x000fe4000001ff00 */
[----:B------:R-:W-:Y:S04]  /*5b60*/  LOP3.LUT R0, R0, 0x1, RZ, 0xc0, !PT ;  /* 0x0000000100007812 */ /* 0x000fe800078ec0ff */
[----:B------:R-:W-:Y:S01]  /*5b70*/  ISETP.NE.U32.AND P0, PT, R0, 0x1, PT ;  /* 0x000000010000780c */ /* 0x000fe20003f05070 */
[----:B------:R-:W-:Y:S01]  /*5b80*/  @!UPT UIADD3 URZ, UPT, UPT, URZ, URZ, URZ ;  /* 0x000000fffffff290 */ /* 0x000fe2000fffe0ff */
[----:B------:R-:W-:Y:S11]  /*5b90*/  @!P5 BRA `(.L_x_101) ;  /* 0x00000000000cd947 */ /* 0x000ff60003800000 */
[----:B------:R-:W-:Y:S04]  /*5ba0*/  SHF.L.U32 R3, R173, 0x1f, RZ ;  /* 0x0000001fad037819 */ /* 0x000fe800000006ff */
[----:B------:R-:W1:Y:S02]  /*5bb0*/  SYNCS.PHASECHK.TRANS64.TRYWAIT P1, [UR43+0x110], R3 ;  /* 0x00011003ff0075a7 */ /* 0x000e64000802112b */
[----:B-1----:R-:W-:Y:S05]  /*5bc0*/  @!P1 BRA `(.L_x_102) ;  /* 0x0000002000989947 */ /* 0x002fea0003800000 */
.L_x_101:
[----:B------:R-:W-:Y:S05]  /*5bd0*/  BSYNC B0 ;  /* 0x0000000000007941 */ /* 0x000fea0003800000 */
.L_x_100:
[----:B------:R2:W4:Y:S01]  /*5be0*/  @P0 LDS.128 R92, [R168+UR43+0x200] ;  /* 0x0002002ba85c0984 */ /* 0x0005220008000c00 */
[----:B------:R-:W-:Y:S01]  /*5bf0*/  UIADD3 UR4, UPT, UPT, UR43, 0x118, URZ ;  /* 0x000001182b047890 */ /* 0x000fe2000fffe0ff */
[----:B------:R-:W-:Y:S02]  /*5c00*/  LOP3.LUT R173, R173, 0x1, RZ, 0x3c, !PT ;  /* 0x00000001adad7812 */ /* 0x000fe400078e3cff */
[----:B------:R2:W1:Y:S01]  /*5c10*/  @P0 LDS.128 R96, [R178+0x10] ;  /* 0x00001000b2600984 */ /* 0x0004620000000c00 */
[----:B------:R-:W-:Y:S03]  /*5c20*/  UPRMT UR4, UR37, 0x654, UR4 ;  /* 0x0000065425047896 */ /* 0x000fe60008000004 */
[----:B------:R2:W1:Y:S04]  /*5c30*/  @P0 LDS.128 R88, [R177+0x20] ;  /* 0x00002000b1580984 */ /* 0x0004680000000c00 */
[----:B------:R2:W1:Y:S01]  /*5c40*/  @P0 LDS.128 R84, [R176+0x30] ;  /* 0x00003000b0540984 */ /* 0x0004620000000c00 */
[----:B------:R-:W-:Y:S01]  /*5c50*/  @!PT LDS RZ, [RZ] ;  /* 0x00000000fffff984 */ /* 0x000fe20000000800 */
[----:B------:R-:W-:Y:S01]  /*5c60*/  @!PT LDS RZ, [RZ] ;  /* 0x00000000fffff984 */ /* 0x000fe20000000800 */
[----:B------:R-:W-:Y:S01]  /*5c70*/  @!PT LDS RZ, [RZ] ;  /* 0x00000000fffff984 */ /* 0x000fe20000000800 */
[----:B------:R-:W-:Y:S01]  /*5c80*/  @!PT LDS RZ, [RZ] ;  /* 0x00000000fffff984 */ /* 0x000fe20000000800 */
[----:B------:R5:W-:Y:S06]  /*5c90*/  MEMBAR.ALL.CTA ;  /* 0x0000000000007992 */ /* 0x000bec0000008000 */
[----:B-----5:R-:W5:Y:S02]  /*5ca0*/  FENCE.VIEW.ASYNC.S ;  /* 0x00000000000073c6 */ /* 0x020f640000000000 */
[----:B-----5:R-:W-:Y:S01]  /*5cb0*/  SYNCS.ARRIVE.TRANS64.RED.A1T0 RZ, [UR4], RZ ;  /* 0x000000ffffff79a7 */ /* 0x020fe20008100404 */
.L_x_99:
[----:B------:R-:W-:Y:S05]  /*5cc0*/  BSYNC B1 ;  /* 0x0000000000017941 */ /* 0x000fea0003800000 */
.L_x_98:
[----:B-1----:R-:W-:Y:S04]  /*5cd0*/  SHF.R.U32.HI R0, RZ, 0x15, R64 ;  /* 0x00000015ff007819 */ /* 0x002fe80000011640 */
[----:B------:R-:W-:Y:S01]  /*5ce0*/  LOP3.LUT P0, RZ, R0, 0x3, R169, 0x48, !PT ;  /* 0x0000000300ff7812 */ /* 0x000fe200078048a9 */
[----:B------:R-:W-:Y:S01]  /*5cf0*/  @!UPT UIADD3 URZ, UPT, UPT, URZ, URZ, URZ ;  /* 0x000000fffffff290 */ /* 0x000fe2000fffe0ff */
[----:B------:R-:W-:Y:S11]  /*5d00*/  @P4 BRA `(.L_x_103) ;  /* 0x0000000000084947 */ /* 0x000ff60003800000 */
[----:B------:R-:W1:Y:S02]  /*5d10*/  SYNCS.PHASECHK.TRANS64.TRYWAIT P1, [R156+URZ+0x150], R5 ;  /* 0x000150059c0075a7 */ /* 0x000e6400080211ff */
[----:B-1----:R-:W-:Y:S05]  /*5d20*/  @!P1 BRA `(.L_x_104) ;  /* 0x0000002000589947 */ /* 0x002fea0003800000 */
.L_x_103:
[----:B------:R-:W-:Y:S05]  /*5d30*/  @!P0 BRA `(.L_x_105) ;  /* 0x0000000000408947 */ /* 0x000fea0003800000 */
[----:B------:R-:W1:Y:S01]  /*5d40*/  LDCU.64 UR8, c[0x4][0x70] ;  /* 0x01000e00ff0877ac */ /* 0x000e620008000a00 */
[----:B------:R-:W-:Y:S01]  /*5d50*/  MOV R3, 0x0 ;  /* 0x0000000000037802 */ /* 0x000fe20000000f00 */
[----:B------:R-:W-:Y:S02]  /*5d60*/  HFMA2 R12, -RZ, RZ, 0, 5.9604644775390625e-08 ;  /* 0x00000001ff0c7431 */ /* 0x000fe400000001ff */
[----:B------:R-:W-:Y:S02]  /*5d70*/  IMAD.MOV.U32 R8, RZ, RZ, 0x192 ;  /* 0x00000192ff087424 */ /* 0x000fe400078e00ff */
[----:B------:R-:W-:Y:S01]  /*5d80*/  IMAD.MOV.U32 R13, RZ, RZ, RZ ;  /* 0x000000ffff0d7224 */ /* 0x000fe200078e00ff */
[----:B------:R-:W5:Y:S01]  /*5d90*/  LDCU.64 UR6, c[0x4][0x78] ;  /* 0x01000f00ff0677ac */ /* 0x000f620008000a00 */
[----:B------:R-:W2:Y:S01]  /*5da0*/  LDC.64 R2, c[0x4][R3] ;  /* 0x0100000003027b82 */ /* 0x000ea20000000a00 */
[----:B------:R-:W3:Y:S01]  /*5db0*/  LDCU.64 UR4, c[0x4][0x10] ;  /* 0x01000200ff0477ac */ /* 0x000ee20008000a00 */
[----:B-1----:R-:W-:Y:S01]  /*5dc0*/  MOV R5, UR9 ;  /* 0x0000000900057c02 */ /* 0x002fe20008000f00 */
[----:B------:R-:W-:Y:S01]  /*5dd0*/  IMAD.U32 R4, RZ, RZ, UR8 ;  /* 0x00000008ff047e24 */ /* 0x000fe2000f8e00ff */
[----:B-----5:R-:W-:Y:S01]  /*5de0*/  MOV R7, UR7 ;  /* 0x0000000700077c02 */ /* 0x020fe20008000f00 */
[----:B------:R-:W-:Y:S01]  /*5df0*/  IMAD.U32 R6, RZ, RZ, UR6 ;  /* 0x00000006ff067e24 */ /* 0x000fe2000f8e00ff */
[----:B---3--:R-:W-:Y:S01]  /*5e00*/  MOV R11, UR5 ;  /* 0x00000005000b7c02 */ /* 0x008fe20008000f00 */
[----:B------:R-:W-:Y:S02]  /*5e10*/  IMAD.U32 R10, RZ, RZ, UR4 ;  /* 0x00000004ff0a7e24 */ /* 0x000fe4000f8e00ff */
[----:B------:R-:W-:Y:S07]  /*5e20*/  LEPC R20, `(.L_x_105) ;  /* 0x000000001014794e */ /* 0x000fee0000000000 */
[----:B--2-4-:R-:W-:Y:S05]  /*5e30*/  CALL.ABS.NOINC R2 ;  /* 0x0000000002007343 */ /* 0x014fea0003c00000 */
.L_x_105:
[----:B------:R-:W-:Y:S01]  /*5e40*/  LOP3.LUT P0, RZ, R166, 0x60, RZ, 0xc0, !PT ;  /* 0x00000060a6ff7812 */ /* 0x000fe2000780c0ff */
[----:B------:R-:W-:Y:S05]  /*5e50*/  WARPSYNC.ALL ;  /* 0x0000000000007948 */ /* 0x000fea0003800000 */
[----:B------:R-:W-:Y:S01]  /*5e60*/  R2UR UR4, R64 ;  /* 0x00000000400472ca */ /* 0x000fe200000e0000 */
[----:B------:R-:W-:Y:S01]  /*5e70*/  BSSY.RECONVERGENT B0, `(.L_x_106) ;  /* 0x0000121000007945 */ /* 0x000fe20003800200 */
[-C--:B----4-:R-:W-:Y:S02]  /*5e80*/  F2FP.F16.E5M2.UNPACK_B R82, R92.reuse ;  /* 0x0000005cff52723e */ /* 0x090fe400020004ff */
[----:B------:R-:W-:Y:S02]  /*5e90*/  F2FP.F16.E5M2.UNPACK_B R109, R92.H1 ;  /* 0x0000005cff6d723e */ /* 0x000fe400030004ff */
[-C--:B------:R-:W-:Y:S01]  /*5ea0*/  F2FP.F16.E5M2.UNPACK_B R107, R93.reuse ;  /* 0x0000005dff6b723e */ /* 0x080fe200020004ff */
[--C-:B------:R-:W-:Y:S01]  /*5eb0*/  HADD2.F32 R80, -RZ, R82.reuse.H0_H0 ;  /* 0x20000052ff507230 */ /* 0x100fe20000004100 */
[----:B------:R-:W-:Y:S01]  /*5ec0*/  F2FP.F16.E5M2.UNPACK_B R105, R93.H1 ;  /* 0x0000005dff69723e */ /* 0x000fe200030004ff */
[----:B------:R-:W-:Y:S01]  /*5ed0*/  HADD2.F32 R82, -RZ, R82.H1_H1 ;  /* 0x30000052ff527230 */ /* 0x000fe20000004100 */
[-C--:B------:R-:W-:Y:S01]  /*5ee0*/  F2FP.F16.E5M2.UNPACK_B R130, R84.reuse ;  /* 0x00000054ff82723e */ /* 0x080fe200020004ff */
[--C-:B------:R-:W-:Y:S01]  /*5ef0*/  HADD2.F32 R83, -RZ, R109.reuse.H0_H0 ;  /* 0x2000006dff537230 */ /* 0x100fe20000004100 */
[----:B------:R-:W-:Y:S01]  /*5f00*/  F2FP.F16.E5M2.UNPACK_B R132, R84.H1 ;  /* 0x00000054ff84723e */ /* 0x000fe200030004ff */
[----:B------:R-:W3:Y:S01]  /*5f10*/  LDTM.x64 R4, tmem[UR4] ;  /* 0x00000004000479ee */ /* 0x000ee20008340000 */
[----:B------:R-:W-:Y:S01]  /*5f20*/  NOP ;  /* 0x0000000000007918 */ /* 0x000fe20000000000 */
[----:B------:R-:W-:Y:S01]  /*5f30*/  R2UR UR5, R156 ;  /* 0x000000009c0572ca */ /* 0x000fe200000e0000 */
[--C-:B------:R-:W-:Y:S01]  /*5f40*/  HADD2.F32 R129, -RZ, R130.reuse.H0_H0 ;  /* 0x20000082ff817230 */ /* 0x100fe20000004100 */
[----:B------:R-:W-:Y:S01]  /*5f50*/  F2FP.F16.E5M2.UNPACK_B R93, R94 ;  /* 0x0000005eff5d723e */ /* 0x000fe200020004ff */
[----:B------:R-:W-:Y:S01]  /*5f60*/  HADD2.F32 R130, -RZ, R130.H1_H1 ;  /* 0x30000082ff827230 */ /* 0x000fe20000004100 */
[-C--:B------:R-:W-:Y:S01]  /*5f70*/  F2FP.F16.E5M2.UNPACK_B R134, R85.reuse ;  /* 0x00000055ff86723e */ /* 0x080fe200020004ff */
[----:B------:R-:W-:Y:S01]  /*5f80*/  HADD2.F32 R84, -RZ, R109.H1_H1 ;  /* 0x3000006dff547230 */ /* 0x000fe20000004100 */
[----:B------:R-:W-:Y:S01]  /*5f90*/  F2FP.F16.E5M2.UNPACK_B R136, R85.H1 ;  /* 0x00000055ff88723e */ /* 0x000fe200030004ff */
[--C-:B------:R-:W-:Y:S01]  /*5fa0*/  HADD2.F32 R85, -RZ, R107.reuse.H0_H0 ;  /* 0x2000006bff557230 */ /* 0x100fe20000004100 */
[-C--:B------:R-:W-:Y:S01]  /*5fb0*/  F2FP.F16.E5M2.UNPACK_B R138, R86.reuse ;  /* 0x00000056ff8a723e */ /* 0x080fe200020004ff */
[--C-:B------:R-:W-:Y:S01]  /*5fc0*/  HADD2.F32 R133, -RZ, R134.reuse.H0_H0 ;  /* 0x20000086ff857230 */ /* 0x100fe20000004100 */
[----:B------:R-:W-:Y:S01]  /*5fd0*/  F2FP.F16.E5M2.UNPACK_B R140, R86.H1 ;  /* 0x00000056ff8c723e */ /* 0x000fe200030004ff */
[----:B------:R-:W-:Y:S01]  /*5fe0*/  HADD2.F32 R86, -RZ, R107.H1_H1 ;  /* 0x3000006bff567230 */ /* 0x000fe20000004100 */
[----:B------:R-:W-:Y:S01]  /*5ff0*/  F2FP.F16.E5M2.UNPACK_B R142, R87 ;  /* 0x00000057ff8e723e */ /* 0x000fe200020004ff */
[----:B------:R-:W-:Y:S01]  /*6000*/  UIADD3 UR5, UPT, UPT, UR5, 0x170, URZ ;  /* 0x0000017005057890 */ /* 0x000fe2000fffe0ff */
[----:B------:R-:W-:Y:S01]  /*6010*/  HADD2.F32 R134, -RZ, R134.H1_H1 ;  /* 0x30000086ff867230 */ /* 0x000fe20000004100 */
[----:B------:R-:W-:Y:S01]  /*6020*/  F2FP.F16.E5M2.UNPACK_B R114, R88 ;  /* 0x00000058ff72723e */ /* 0x000fe200020004ff */
[--C-:B------:R-:W-:Y:S01]  /*6030*/  HADD2.F32 R137, -RZ, R138.reuse.H0_H0 ;  /* 0x2000008aff897230 */ /* 0x100fe20000004100 */
[----:B------:R-:W-:Y:S01]  /*6040*/  UPRMT UR5, UR37, 0x654, UR5 ;  /* 0x0000065425057896 */ /* 0x000fe20008000005 */
[----:B------:R-:W-:Y:S01]  /*6050*/  HADD2.F32 R138, -RZ, R138.H1_H1 ;  /* 0x3000008aff8a7230 */ /* 0x000fe20000004100 */
[-C--:B------:R-:W-:Y:S01]  /*6060*/  F2FP.F16.E5M2.UNPACK_B R118, R89.reuse ;  /* 0x00000059ff76723e */ /* 0x080fe200020004ff */
[--C-:B------:R-:W-:Y:S01]  /*6070*/  HADD2.F32 R113, -RZ, R114.reuse.H0_H0 ;  /* 0x20000072ff717230 */ /* 0x100fe20000004100 */
[----:B------:R-:W-:Y:S01]  /*6080*/  F2FP.F16.E5M2.UNPACK_B R120, R89.H1 ;  /* 0x00000059ff78723e */ /* 0x000fe200030004ff */
[C---:B---3--:R-:W-:Y:S01]  /*6090*/  FMUL R4, R78.reuse, R4 ;  /* 0x000000044e047220 */ /* 0x048fe20000400000 */
[C---:B------:R-:W-:Y:S01]  /*60a0*/  FMUL R5, R78.reuse, R5 ;  /* 0x000000054e057220 */ /* 0x040fe20000400000 */
[C---:B------:R-:W-:Y:S01]  /*60b0*/  FMUL R8, R78.reuse, R8 ;  /* 0x000000084e087220 */ /* 0x040fe20000400000 */
[C---:B------:R-:W-:Y:S01]  /*60c0*/  FMUL R9, R78.reuse, R9 ;  /* 0x000000094e097220 */ /* 0x040fe20000400000 */
[----:B------:R-:W-:Y:S01]  /*60d0*/  SYNCS.ARRIVE.TRANS64.RED.A1T0 RZ, [UR5], RZ ;  /* 0x000000ffffff79a7 */ /* 0x000fe20008100405 */
[C---:B------:R-:W-:Y:S01]  /*60e0*/  FFMA R4, R81.reuse, R80, R4 ;  /* 0x0000005051047223 */ /* 0x040fe20000000004 */
[C---:B------:R-:W-:Y:S01]  /*60f0*/  FFMA R5, R81.reuse, R82, R5 ;  /* 0x0000005251057223 */ /* 0x040fe20000000005 */
[----:B------:R-:W-:Y:S02]  /*6100*/  HADD2.F32 R89, -RZ, R93.H0_H0 ;  /* 0x2000005dff597230 */ /* 0x000fe40000004100 */
[C---:B------:R-:W-:Y:S01]  /*6110*/  FMUL R12, R78.reuse, R12 ;  /* 0x0000000c4e0c7220 */ /* 0x040fe20000400000 */
        /* <DEDUP_REMOVED lines=11> */
[----:B------:R-:W-:Y:S02]  /*61d0*/  HADD2.F32 R114, -RZ, R114.H1_H1 ;  /* 0x30000072ff727230 */ /* 0x000fe40000004100 */
[C---:B------:R-:W-:Y:S01]  /*61e0*/  FMUL R32, R78.reuse, R36 ;  /* 0x000000244e207220 */ /* 0x040fe20000400000 */
[C---:B------:R-:W-:Y:S01]  /*61f0*/  FMUL R33, R78.reuse, R37 ;  /* 0x000000254e217220 */ /* 0x040fe20000400000 */
[--C-:B------:R-:W-:Y:S02]  /*6200*/  HADD2.F32 R117, -RZ, R118.reuse.H0_H0 ;  /* 0x20000076ff757230 */ /* 0x100fe40000004100 */
[C---:B------:R-:W-:Y:S01]  /*6210*/  FMUL R36, R78.reuse, R40 ;  /* 0x000000284e247220 */ /* 0x040fe20000400000 */
[----:B------:R-:W-:Y:S02]  /*6220*/  HADD2.F32 R118, -RZ, R118.H1_H1 ;  /* 0x30000076ff767230 */ /* 0x000fe40000004100 */
        /* <DEDUP_REMOVED lines=8> */
[----:B------:R-:W-:Y:S01]  /*62b0*/  F2FP.F16.E5M2.UNPACK_B R92, R94.H1 ;  /* 0x0000005eff5c723e */ /* 0x000fe200030004ff */
[C---:B------:R-:W-:Y:S01]  /*62c0*/  FMUL R53, R78.reuse, R57 ;  /* 0x000000394e357220 */ /* 0x040fe20000400000 */
[C---:B------:R-:W-:Y:S01]  /*62d0*/  FMUL R56, R78.reuse, R60 ;  /* 0x0000003c4e387220 */ /* 0x040fe20000400000 */
[----:B------:R-:W-:Y:S01]  /*62e0*/  F2FP.F16.E5M2.UNPACK_B R141, R87.H1 ;  /* 0x00000057ff8d723e */ /* 0x000fe200030004ff */
[C---:B------:R-:W-:Y:S01]  /*62f0*/  FMUL R57, R78.reuse, R61 ;  /* 0x0000003d4e397220 */ /* 0x040fe20000400000 */
[----:B------:R-:W-:Y:S02]  /*6300*/  HADD2.F32 R80, -RZ, R142.H1_H1 ;  /* 0x3000008eff507230 */ /* 0x000fe40000004100 */
[C---:B------:R-:W-:Y:S01]  /*6310*/  FMUL R60, R78.reuse, R64 ;  /* 0x000000404e3c7220 */ /* 0x040fe20000400000 */
[----:B------:R-:W-:Y:S01]  /*6320*/  F2FP.F16.E5M2.UNPACK_B R116, R88.H1 ;  /* 0x00000058ff74723e */ /* 0x000fe200030004ff */
[C---:B------:R-:W-:Y:S01]  /*6330*/  FMUL R61, R78.reuse, R65 ;  /* 0x000000414e3d7220 */ /* 0x040fe20000400000 */
[C---:B------:R-:W-:Y:S01]  /*6340*/  FMUL R6, R78.reuse, R6 ;  /* 0x000000064e067220 */ /* 0x040fe20000400000 */
[----:B------:R-:W-:Y:S01]  /*6350*/  F2FP.F16.E5M2.UNPACK_B R94, R95 ;  /* 0x0000005fff5e723e */ /* 0x000fe200020004ff */
[C---:B------:R-:W-:Y:S01]  /*6360*/  FMUL R7, R78.reuse, R7 ;  /* 0x000000074e077220 */ /* 0x040fe20000400000 */
[--C-:B------:R-:W-:Y:S02]  /*6370*/  HADD2.F32 R87, -RZ, R105.reuse.H0_H0 ;  /* 0x20000069ff577230 */ /* 0x100fe40000004100 */
[C---:B------:R-:W-:Y:S01]  /*6380*/  FFMA R6, R81.reuse, R83, R6 ;  /* 0x0000005351067223 */ /* 0x040fe20000000006 */
[----:B------:R-:W-:Y:S01]  /*6390*/  F2FP.F16.E5M2.UNPACK_B R122, R90 ;  /* 0x0000005aff7a723e */ /* 0x000fe200020004ff */
[C---:B------:R-:W-:Y:S01]  /*63a0*/  FFMA R7, R81.reuse, R84, R7 ;  /* 0x0000005451077223 */ /* 0x040fe20000000007 */
[C---:B------:R-:W-:Y:S01]  /*63b0*/  FFMA R8, R81.reuse, R85, R8 ;  /* 0x0000005551087223 */ /* 0x040fe20000000008 */
[----:B------:R-:W-:Y:S01]  /*63c0*/  F2FP.F16.E5M2.UNPACK_B R124, R90.H1 ;  /* 0x0000005aff7c723e */ /* 0x000fe200030004ff */
[----:B------:R-:W-:Y:S02]  /*63d0*/  HADD2.F32 R88, -RZ, R105.H1_H1 ;  /* 0x30000069ff587230 */ /* 0x000fe40000004100 */
[----:B------:R-:W-:Y:S01]  /*63e0*/  FFMA R9, R81, R86, R9 ;  /* 0x0000005651097223 */ /* 0x000fe20000000009 */
[----:B------:R-:W-:Y:S01]  /*63f0*/  F2FP.SATFINITE.E5M2.F32.PACK_AB_MERGE_C R156, R7, R6, RZ ;  /* 0x00000006079c723e */ /* 0x000fe200048060ff */
[----:B------:R-:W-:Y:S02]  /*6400*/  HADD2.F32 R90, -RZ, R93.H1_H1 ;  /* 0x3000005dff5a7230 */ /* 0x000fe40000004100 */
[C---:B------:R-:W-:Y:S01]  /*6410*/  FMUL R10, R78.reuse, R10 ;  /* 0x0000000a4e0a7220 */ /* 0x040fe20000400000 */
[--C-:B------:R-:W-:Y:S01]  /*6420*/  HADD2.F32 R93, -RZ, R94.reuse.H0_H0 ;  /* 0x2000005eff5d7230 */ /* 0x100fe20000004100 */
[----:B------:R-:W-:Y:S01]  /*6430*/  F2FP.SATFINITE.E5M2.F32.PACK_AB_MERGE_C R156, R5, R4, R156 ;  /* 0x00000004059c723e */ /* 0x000fe2000480609c */
[----:B------:R-:W-:Y:S02]  /*6440*/  HADD2.F32 R94, -RZ, R94.H1_H1 ;  /* 0x3000005eff5e7230 */ /* 0x000fe40000004100 */
[C---:B------:R-:W-:Y:S01]  /*6450*/  FFMA R10, R81.reuse, R87, R10 ;  /* 0x00000057510a7223 */ /* 0x040fe2000000000a */
[--C-:B------:R-:W-:Y:S02]  /*6460*/  HADD2.F32 R121, -RZ, R122.reuse.H0_H0 ;  /* 0x2000007aff797230 */ /* 0x100fe40000004100 */
[C---:B------:R-:W-:Y:S01]  /*6470*/  FMUL R11, R78.reuse, R11 ;  /* 0x0000000b4e0b7220 */ /* 0x040fe20000400000 */
[----:B------:R-:W-:Y:S01]  /*6480*/  F2FP.F16.E5M2.UNPACK_B R126, R91 ;  /* 0x0000005bff7e723e */ /* 0x000fe200020004ff */
[----:B------:R-:W-:Y:S01]  /*6490*/  HADD2.F32 R122, -RZ, R122.H1_H1 ;  /* 0x3000007aff7a7230 */ /* 0x000fe20000004100 */
[----:B------:R-:W-:Y:S01]  /*64a0*/  F2FP.F16.E5M2.UNPACK_B R103, R95.H1 ;  /* 0x0000005fff67723e */ /* 0x000fe200030004ff */
[C---:B------:R-:W-:Y:S01]  /*64b0*/  FFMA R11, R81.reuse, R88, R11 ;  /* 0x00000058510b7223 */ /* 0x040fe2000000000b */
[----:B------:R-:W-:Y:S01]  /*64c0*/  F2FP.F16.E5M2.UNPACK_B R128, R91.H1 ;  /* 0x0000005bff80723e */ /* 0x000fe200030004ff */
[----:B------:R-:W-:Y:S02]  /*64d0*/  HADD2.F32 R91, -RZ, R92.H0_H0 ;  /* 0x2000005cff5b7230 */ /* 0x000fe40000004100 */
[C---:B------:R-:W-:Y:S01]  /*64e0*/  FFMA R12, R81.reuse, R89, R12 ;  /* 0x00000059510c7223 */ /* 0x040fe2000000000c */
[----:B------:R-:W-:Y:S01]  /*64f0*/  FFMA R13, R81, R90, R13 ;  /* 0x0000005a510d7223 */ /* 0x000fe2000000000d */
[----:B------:R-:W-:Y:S01]  /*6500*/  F2FP.SATFINITE.E5M2.F32.PACK_AB_MERGE_C R157, R11, R10, RZ ;  /* 0x0000000a0b9d723e */ /* 0x000fe200048060ff */
[--C-:B------:R-:W-:Y:S01]  /*6510*/  HADD2.F32 R125, -RZ, R126.reuse.H0_H0 ;  /* 0x2000007eff7d7230 */ /* 0x100fe20000004100 */
[----:B------:R-:W-:Y:S01]  /*6520*/  F2FP.F16.E5M2.UNPACK_B R101, R96 ;  /* 0x00000060ff65723e */ /* 0x000fe200020004ff */
[----:B------:R-:W-:Y:S01]  /*6530*/  HADD2.F32 R126, -RZ, R126.H1_H1 ;  /* 0x3000007eff7e7230 */ /* 0x000fe20000004100 */
[----:B------:R-:W-:Y:S01]  /*6540*/  F2FP.SATFINITE.E5M2.F32.PACK_AB_MERGE_C R157, R9, R8, R157 ;  /* 0x00000008099d723e */ /* 0x000fe2000480609d */
[----:B------:R-:W-:Y:S02]  /*6550*/  HADD2.F32 R83, -RZ, R142.H0_H0 ;  /* 0x2000008eff537230 */ /* 0x000fe40000004100 */
[C---:B------:R-:W-:Y:S01]  /*6560*/  FMUL R14, R78.reuse, R14 ;  /* 0x0000000e4e0e7220 */ /* 0x040fe20000400000 */
[----:B------:R-:W-:Y:S02]  /*6570*/  HADD2.F32 R92, -RZ, R92.H1_H1 ;  /* 0x3000005cff5c7230 */ /* 0x000fe40000004100 */
[C---:B------:R-:W-:Y:S01]  /*6580*/  FMUL R15, R78.reuse, R15 ;  /* 0x0000000f4e0f7220 */ /* 0x040fe20000400000 */
[----:B------:R-:W-:Y:S01]  /*6590*/  F2FP.F16.E5M2.UNPACK_B R100, R96.H1 ;  /* 0x00000060ff64723e */ /* 0x000fe200030004ff */
[--C-:B------:R-:W-:Y:S02]  /*65a0*/  HADD2.F32 R95, -RZ, R103.reuse.H0_H0 ;  /* 0x20000067ff5f7230 */ /* 0x100fe40000004100 */
[C---:B------:R-:W-:Y:S01]  /*65b0*/  FFMA R14, R81.reuse, R91, R14 ;  /* 0x0000005b510e7223 */ /* 0x040fe2000000000e */
[C---:B------:R-:W-:Y:S01]  /*65c0*/  FFMA R15, R81.reuse, R92, R15 ;  /* 0x0000005c510f7223 */ /* 0x040fe2000000000f */
[C---:B------:R-:W-:Y:S01]  /*65d0*/  FFMA R16, R81.reuse, R93, R16 ;  /* 0x0000005d51107223 */ /* 0x040fe20000000010 */
[----:B------:R-:W-:Y:S01]  /*65e0*/  FFMA R17, R81, R94, R17 ;  /* 0x0000005e51117223 */ /* 0x000fe20000000011 */
[-C--:B------:R-:W-:Y:S01]  /*65f0*/  F2FP.F16.E5M2.UNPACK_B R102, R97.reuse ;  /* 0x00000061ff66723e */ /* 0x080fe200020004ff */
[----:B------:R-:W-:Y:S01]  /*6600*/  HADD2.F32 R96, -RZ, R103.H1_H1 ;  /* 0x30000067ff607230 */ /* 0x000fe20000004100 */
[----:B------:R-:W-:Y:S01]  /*6610*/  F2FP.SATFINITE.E5M2.F32.PACK_AB_MERGE_C R158, R15, R14, RZ ;  /* 0x0000000e0f9e723e */ /* 0x000fe200048060ff */
[C---:B------:R-:W-:Y:S01]  /*6620*/  FMUL R18, R78.reuse, R18 ;  /* 0x000000124e127220 */ /* 0x040fe20000400000 */
[----:B------:R-:W-:Y:S01]  /*6630*/  F2FP.F16.E5M2.UNPACK_B R104, R97.H1 ;  /* 0x00000061ff68723e */ /* 0x000fe200030004ff */
[--C-:B------:R-:W-:Y:S01]  /*6640*/  HADD2.F32 R97, -RZ, R101.reuse.H0_H0 ;  /* 0x20000065ff617230 */ /* 0x100fe20000004100 */
[----:B------:R-:W-:Y:S01]  /*6650*/  F2FP.SATFINITE.E5M2.F32.PACK_AB_MERGE_C R158, R13, R12, R158 ;  /* 0x0000000c0d9e723e */ /* 0x000fe2000480609e */
[C---:B------:R-:W-:Y:S01]  /*6660*/  FFMA R18, R81.reuse, R95, R18 ;  /* 0x0000005f51127223 */ /* 0x040fe20000000012 */
[----:B------:R-:W-:Y:S01]  /*6670*/  F2FP.F16.E5M2.UNPACK_B R110, R99 ;  /* 0x00000063ff6e723e */ /* 0x000fe200020004ff */
[C---:B------:R-:W-:Y:S01]  /*6680*/  FMUL R19, R78.reuse, R19 ;  /* 0x000000134e137220 */ /* 0x040fe20000400000 */
[----:B------:R-:W-:Y:S01]  /*6690*/  F2FP.F16.E5M2.UNPACK_B R112, R99.H1 ;  /* 0x00000063ff70723e */ /* 0x000fe200030004ff */
[----:B------:R-:W-:Y:S01]  /*66a0*/  HADD2.F32 R99, -RZ, R101.H1_H1 ;  /* 0x30000065ff637230 */ /* 0x000fe20000004100 */
[-C--:B------:R-:W-:Y:S01]  /*66b0*/  F2FP.F16.E5M2.UNPACK_B R106, R98.reuse ;  /* 0x00000062ff6a723e */ /* 0x080fe200020004ff */
[----:B------:R-:W-:Y:S01]  /*66c0*/  HADD2.F32 R101, -RZ, R102.H0_H0 ;  /* 0x20000066ff657230 */ /* 0x000fe20000004100 */
[----:B------:R-:W-:Y:S01]  /*66d0*/  F2FP.F16.E5M2.UNPACK_B R108, R98.H1 ;  /* 0x00000062ff6c723e */ /* 0x000fe200030004ff */
[----:B------:R-:W-:Y:S02]  /*66e0*/  HADD2.F32 R98, -RZ, R100.H0_H0 ;  /* 0x20000064ff627230 */ /* 0x000fe40000004100 */
[C---:B------:R-:W-:Y:S01]  /*66f0*/  FFMA R19, R81.reuse, R96, R19 ;  /* 0x0000006051137223 */ /* 0x040fe20000000013 */
[C---:B------:R-:W-:Y:S01]  /*6700*/  FFMA R0, R81.reuse, R97, R0 ;  /* 0x0000006151007223 */ /* 0x040fe20000000000 */
[----:B------:R-:W-:Y:S01]  /*6710*/  FFMA R2, R81, R99, R2 ;  /* 0x0000006351027223 */ /* 0x000fe20000000002 */
[----:B------:R-:W-:Y:S02]  /*6720*/  HADD2.F32 R102, -RZ, R102.H1_H1 ;  /* 0x30000066ff667230 */ /* 0x000fe40000004100 */
[C---:B------:R-:W-:Y:S01]  /*6730*/  FMUL R3, R78.reuse, R22 ;  /* 0x000000164e037220 */ /* 0x040fe20000400000 */
[----:B------:R-:W-:Y:S01]  /*6740*/  HADD2.F32 R100, -RZ, R100.H1_H1 ;  /* 0x30000064ff647230 */ /* 0x000fe20000004100 */
[----:B------:R-:W-:Y:S01]  /*6750*/  F2FP.SATFINITE.E5M2.F32.PACK_AB_MERGE_C R159, R19, R18, RZ ;  /* 0x00000012139f723e */ /* 0x000fe200048060ff */
[--C-:B------:R-:W-:Y:S02]  /*6760*/  HADD2.F32 R105, -RZ, R106.reuse.H0_H0 ;  /* 0x2000006aff697230 */ /* 0x100fe40000004100 */
[----:B------:R-:W-:Y:S01]  /*6770*/  FFMA R3, R81, R98, R3 ;  /* 0x0000006251037223 */ /* 0x000fe20000000003 */
[----:B------:R-:W-:Y:S01]  /*6780*/  HADD2.F32 R106, -RZ, R106.H1_H1 ;  /* 0x3000006aff6a7230 */ /* 0x000fe20000004100 */
[----:B------:R-:W-:Y:S01]  /*6790*/  F2FP.SATFINITE.E5M2.F32.PACK_AB_MERGE_C R159, R17, R16, R159 ;  /* 0x00000010119f723e */ /* 0x000fe2000480609f */
[----:B------:R-:W-:Y:S02]  /*67a0*/  HADD2.F32 R109, -RZ, R110.H0_H0 ;  /* 0x2000006eff6d7230 */ /* 0x000fe40000004100 */
[C---:B------:R-:W-:Y:S01]  /*67b0*/  FMUL R23, R78.reuse, R23 ;  /* 0x000000174e177220 */ /* 0x040fe20000400000 */
[--C-:B------:R-:W-:Y:S02]  /*67c0*/  HADD2.F32 R103, -RZ, R104.reuse.H0_H0 ;  /* 0x20000068ff677230 */ /* 0x100fe40000004100 */
[C---:B------:R-:W-:Y:S01]  /*67d0*/  FMUL R22, R78.reuse, R26 ;  /* 0x0000001a4e167220 */ /* 0x040fe20000400000 */
[----:B------:R-:W-:Y:S01]  /*67e0*/  HADD2.F32 R104, -RZ, R104.H1_H1 ;  /* 0x30000068ff687230 */ /* 0x000fe20000004100 */
[----:B------:R1:W-:Y:S01]  /*67f0*/  STS.128 [R168+UR43+0x2200], R156 ;  /* 0x0022009ca8007988 */ /* 0x0003e20008000c2b */
[C---:B------:R-:W-:Y:S01]  /*6800*/  FFMA R23, R81.reuse, R100, R23 ;  /* 0x0000006451177223 */ /* 0x040fe20000000017 */
[C---:B------:R-:W-:Y:S01]  /*6810*/  FFMA R20, R81.reuse, R101, R20 ;  /* 0x0000006551147223 */ /* 0x040fe20000000014 */
[C---:B------:R-:W-:Y:S01]  /*6820*/  FFMA R21, R81.reuse, R102, R21 ;  /* 0x0000006651157223 */ /* 0x040fe20000000015 */
[----:B------:R-:W-:Y:S01]  /*6830*/  FFMA R22, R81, R103, R22 ;  /* 0x0000006751167223 */ /* 0x000fe20000000016 */
[----:B------:R-:W-:Y:S01]  /*6840*/  HADD2.F32 R110, -RZ, R110.H1_H1 ;  /* 0x3000006eff6e7230 */ /* 0x000fe20000004100 */
[----:B------:R-:W-:Y:S01]  /*6850*/  F2FP.SATFINITE.E5M2.F32.PACK_AB_MERGE_C R161, R23, R3, RZ ;  /* 0x0000000317a1723e */ /* 0x000fe200048060ff */
[C---:B------:R-:W-:Y:S01]  /*6860*/  FMUL R27, R78.reuse, R27 ;  /* 0x0000001b4e1b7220 */ /* 0x040fe20000400000 */
[--C-:B------:R-:W-:Y:S02]  /*6870*/  HADD2.F32 R107, -RZ, R108.reuse.H0_H0 ;  /* 0x2000006cff6b7230 */ /* 0x100fe40000004100 */
[----:B------:R-:W-:Y:S01]  /*6880*/  FMUL R26, R78, R30 ;  /* 0x0000001e4e1a7220 */ /* 0x000fe20000400000 */
[----:B------:R-:W-:Y:S01]  /*6890*/  HADD2.F32 R108, -RZ, R108.H1_H1 ;  /* 0x3000006cff6c7230 */ /* 0x000fe20000004100 */
[----:B------:R-:W-:Y:S01]  /*68a0*/  F2FP.SATFINITE.E5M2.F32.PACK_AB_MERGE_C R160, R2, R0, R161 ;  /* 0x0000000002a0723e */ /* 0x000fe200048060a1 */
[C---:B------:R-:W-:Y:S01]  /*68b0*/  FFMA R27, R81.reuse, R104, R27 ;  /* 0x00000068511b7223 */ /* 0x040fe2000000001b */
[C---:B------:R-:W-:Y:S01]  /*68c0*/  FFMA R24, R81.reuse, R105, R24 ;  /* 0x0000006951187223 */ /* 0x040fe20000000018 */
[C---:B------:R-:W-:Y:S01]  /*68d0*/  FFMA R25, R81.reuse, R106, R25 ;  /* 0x0000006a51197223 */ /* 0x040fe20000000019 */
[----:B------:R-:W-:Y:S01]  /*68e0*/  FFMA R26, R81, R107, R26 ;  /* 0x0000006b511a7223 */ /* 0x000fe2000000001a */
[C---:B------:R-:W-:Y:S01]  /*68f0*/  FMUL R31, R78.reuse, R31 ;  /* 0x0000001f4e1f7220 */ /* 0x040fe20000400000 */
[--C-:B------:R-:W-:Y:S01]  /*6900*/  HADD2.F32 R111, -RZ, R112.reuse.H0_H0 ;  /* 0x20000070ff6f7230 */ /* 0x100fe20000004100 */
[----:B------:R-:W-:Y:S01]  /*6910*/  F2FP.SATFINITE.E5M2.F32.PACK_AB_MERGE_C R162, R27, R22, RZ ;  /* 0x000000161ba2723e */ /* 0x000fe200048060ff */
[----:B------:R-:W-:Y:S02]  /*6920*/  HADD2.F32 R112, -RZ, R112.H1_H1 ;  /* 0x30000070ff707230 */ /* 0x000fe40000004100 */
[C---:B------:R-:W-:Y:S01]  /*6930*/  FFMA R31, R81.reuse, R108, R31 ;  /* 0x0000006c511f7223 */ /* 0x040fe2000000001f */
[----:B------:R-:W-:Y:S01]  /*6940*/  FFMA R28, R81, R109, R28 ;  /* 0x0000006d511c7223 */ /* 0x000fe2000000001c */
[----:B------:R-:W-:Y:S01]  /*6950*/  F2FP.SATFINITE.E5M2.F32.PACK_AB_MERGE_C R161, R21, R20, R162 ;  /* 0x0000001415a1723e */ /* 0x000fe200048060a2 */
[----:B------:R-:W-:Y:S01]  /*6960*/  FFMA R29, R81, R110, R29 ;  /* 0x0000006e511d7223 */ /* 0x000fe2000000001d */
[C---:B------:R-:W-:Y:S01]  /*6970*/  FMUL R30, R78.reuse, R34 ;  /* 0x000000224e1e7220 */ /* 0x040fe20000400000 */
[----:B------:R-:W-:Y:S01]  /*6980*/  F2FP.SATFINITE.E5M2.F32.PACK_AB_MERGE_C R163, R31, R26, RZ ;  /* 0x0000001a1fa3723e */ /* 0x000fe200048060ff */
[C---:B------:R-:W-:Y:S01]  /*6990*/  FMUL R35, R78.reuse, R35 ;  /* 0x000000234e237220 */ /* 0x040fe20000400000 */
[--C-:B------:R-:W-:Y:S02]  /*69a0*/  HADD2.F32 R115, -RZ, R116.reuse.H0_H0 ;  /* 0x20000074ff737230 */ /* 0x100fe40000004100 */
[----:B------:R-:W-:Y:S01]  /*69b0*/  FFMA R30, R81, R111, R30 ;  /* 0x0000006f511e7223 */ /* 0x000fe2000000001e */
[----:B------:R-:W-:Y:S01]  /*69c0*/  F2FP.SATFINITE.E5M2.F32.PACK_AB_MERGE_C R162, R25, R24, R163 ;  /* 0x0000001819a2723e */ /* 0x000fe200048060a3 */
[C---:B------:R-:W-:Y:S01]  /*69d0*/  FFMA R35, R81.reuse, R112, R35 ;  /* 0x0000007051237223 */ /* 0x040fe20000000023 */
[C---:B------:R-:W-:Y:S01]  /*69e0*/  FFMA R32, R81.reuse, R113, R32 ;  /* 0x0000007151207223 */ /* 0x040fe20000000020 */
[----:B------:R-:W-:Y:S01]  /*69f0*/  FFMA R33, R81, R114, R33 ;  /* 0x0000007251217223 */ /* 0x000fe20000000021 */
[----:B------:R-:W-:Y:S02]  /*6a00*/  HADD2.F32 R116, -RZ, R116.H1_H1 ;  /* 0x30000074ff747230 */ /* 0x000fe40000004100 */
        /* <DEDUP_REMOVED lines=9> */
[----:B------:R-:W-:Y:S01]  /*6aa0*/  HADD2.F32 R120, -RZ, R120.H1_H1 ;  /* 0x30000078ff787230 */ /* 0x000fe20000004100 */
[----:B------:R1:W-:Y:S01]  /*6ab0*/  STS.128 [R178+0x2010], R160 ;  /* 0x002010a0b2007388 */ /* 0x0003e20000000c00 */
[----:B------:R-:W-:Y:S01]  /*6ac0*/  F2FP.SATFINITE.E5M2.F32.PACK_AB_MERGE_C R184, R39, R34, RZ ;  /* 0x0000002227b8723e */ /* 0x000fe200048060ff */
[C---:B------:R-:W-:Y:S01]  /*6ad0*/  FMUL R38, R78.reuse, R42 ;  /* 0x0000002a4e267220 */ /* 0x040fe20000400000 */
[C---:B------:R-:W-:Y:S01]  /*6ae0*/  FMUL R43, R78.reuse, R43 ;  /* 0x0000002b4e2b7220 */ /* 0x040fe20000400000 */
[--C-:B------:R-:W-:Y:S01]  /*6af0*/  HADD2.F32 R123, -RZ, R124.reuse.H0_H0 ;  /* 0x2000007cff7b7230 */ /* 0x100fe20000004100 */
[----:B------:R-:W-:Y:S01]  /*6b00*/  F2FP.SATFINITE.E5M2.F32.PACK_AB_MERGE_C R184, R33, R32, R184 ;  /* 0x0000002021b8723e */ /* 0x000fe200048060b8 */
[C---:B------:R-:W-:Y:S01]  /*6b10*/  FFMA R38, R81.reuse, R119, R38 ;  /* 0x0000007751267223 */ /* 0x040fe20000000026 */
        /* <DEDUP_REMOVED lines=12> */
[C---:B------:R-:W-:Y:S01]  /*6be0*/  FFMA R45, R81.reuse, R126, R45 ;  /* 0x0000007e512d7223 */ /* 0x040fe2000000002d */
[----:B------:R-:W-:Y:S02]  /*6bf0*/  HADD2.F32 R128, -RZ, R128.H1_H1 ;  /* 0x30000080ff807230 */ /* 0x000fe40000004100 */
[C---:B------:R-:W-:Y:S01]  /*6c00*/  FMUL R46, R78.reuse, R50 ;  /* 0x000000324e2e7220 */ /* 0x040fe20000400000 */
[C---:B------:R-:W-:Y:S01]  /*6c10*/  FMUL R51, R78.reuse, R51 ;  /* 0x000000334e337220 */ /* 0x040fe20000400000 */
[--C-:B------:R-:W-:Y:S02]  /*6c20*/  HADD2.F32 R131, -RZ, R132.reuse.H0_H0 ;  /* 0x20000084ff837230 */ /* 0x100fe40000004100 */
[C---:B------:R-:W-:Y:S01]  /*6c30*/  FMUL R50, R78.reuse, R54 ;  /* 0x000000364e327220 */ /* 0x040fe20000400000 */
[C---:B------:R-:W-:Y:S01]  /*6c40*/  FFMA R46, R81.reuse, R127, R46 ;  /* 0x0000007f512e7223 */ /* 0x040fe2000000002e */
[----:B------:R-:W-:Y:S02]  /*6c50*/  HADD2.F32 R132, -RZ, R132.H1_H1 ;  /* 0x30000084ff847230 */ /* 0x000fe40000004100 */
[C---:B------:R-:W-:Y:S01]  /*6c60*/  FFMA R51, R81.reuse, R128, R51 ;  /* 0x0000008051337223 */ /* 0x040fe20000000033 */
[C---:B------:R-:W-:Y:S01]  /*6c70*/  FMUL R55, R78.reuse, R55 ;  /* 0x000000374e377220 */ /* 0x040fe20000400000 */
[C---:B------:R-:W-:Y:S01]  /*6c80*/  FFMA R48, R81.reuse, R129, R48 ;  /* 0x0000008151307223 */ /* 0x040fe20000000030 */
[C---:B------:R-:W-:Y:S01]  /*6c90*/  FFMA R49, R81.reuse, R130, R49 ;  /* 0x0000008251317223 */ /* 0x040fe20000000031 */
[--C-:B------:R-:W-:Y:S02]  /*6ca0*/  HADD2.F32 R135, -RZ, R136.reuse.H0_H0 ;  /* 0x20000088ff877230 */ /* 0x100fe40000004100 */
[C---:B------:R-:W-:Y:S01]  /*6cb0*/  FFMA R50, R81.reuse, R131, R50 ;  /* 0x0000008351327223 */ /* 0x040fe20000000032 */
[----:B------:R-:W-:Y:S02]  /*6cc0*/  HADD2.F32 R136, -RZ, R136.H1_H1 ;  /* 0x30000088ff887230 */ /* 0x000fe40000004100 */
[C---:B------:R-:W-:Y:S01]  /*6cd0*/  FMUL R54, R78.reuse, R58 ;  /* 0x0000003a4e367220 */ /* 0x040fe20000400000 */
        /* <DEDUP_REMOVED lines=16> */
[----:B------:R-:W-:Y:S01]  /*6de0*/  FFMA R63, R81, R140, R63 ;  /* 0x0000008c513f7223 */ /* 0x000fe2000000003f */
[----:B------:R-:W-:Y:S01]  /*6df0*/  FMUL R67, R78, R67 ;  /* 0x000000434e437220 */ /* 0x000fe20000400000 */
[----:B------:R-:W-:Y:S01]  /*6e00*/  F2FP.SATFINITE.E5M2.F32.PACK_AB_MERGE_C R186, R47, R42, RZ ;  /* 0x0000002a2fba723e */ /* 0x000fe200048060ff */
[----:B------:R-:W-:Y:S01]  /*6e10*/  FFMA R60, R81, R83, R60 ;  /* 0x00000053513c7223 */ /* 0x000fe2000000003c */
[----:B------:R-:W-:Y:S01]  /*6e20*/  F2FP.SATFINITE.E5M2.F32.PACK_AB_MERGE_C R187, R51, R46, RZ ;  /* 0x0000002e33bb723e */ /* 0x000fe200048060ff */
[C---:B------:R-:W-:Y:S01]  /*6e30*/  FFMA R61, R81.reuse, R80, R61 ;  /* 0x00000050513d7223 */ /* 0x040fe2000000003d */
[C---:B------:R-:W-:Y:S01]  /*6e40*/  FFMA R62, R81.reuse, R85, R62 ;  /* 0x00000055513e7223 */ /* 0x040fe2000000003e */
[----:B------:R-:W-:Y:S01]  /*6e50*/  FFMA R67, R81, R82, R67 ;  /* 0x0000005251437223 */ /* 0x000fe20000000043 */
[----:B------:R-:W-:Y:S02]  /*6e60*/  F2FP.SATFINITE.E5M2.F32.PACK_AB_MERGE_C R186, R41, R40, R186 ;  /* 0x0000002829ba723e */ /* 0x000fe400048060ba */
[----:B------:R-:W-:Y:S02]  /*6e70*/  F2FP.SATFINITE.E5M2.F32.PACK_AB_MERGE_C R187, R45, R44, R187 ;  /* 0x0000002c2dbb723e */ /* 0x000fe400048060bb */
[----:B------:R-:W-:Y:S02]  /*6e80*/  F2FP.SATFINITE.E5M2.F32.PACK_AB_MERGE_C R188, R55, R50, RZ ;  /* 0x0000003237bc723e */ /* 0x000fe400048060ff */
[----:B------:R-:W-:Y:S01]  /*6e90*/  F2FP.SATFINITE.E5M2.F32.PACK_AB_MERGE_C R189, R59, R54, RZ ;  /* 0x000000363bbd723e */ /* 0x000fe200048060ff */
[----:B------:R1:W-:Y:S01]  /*6ea0*/  STS.128 [R177+0x2020], R184 ;  /* 0x002020b8b1007388 */ /* 0x0003e20000000c00 */
[----:B------:R-:W-:Y:S02]  /*6eb0*/  F2FP.SATFINITE.E5M2.F32.PACK_AB_MERGE_C R190, R63, R58, RZ ;  /* 0x0000003a3fbe723e */ /* 0x000fe400048060ff */
[----:B------:R-:W-:Y:S02]  /*6ec0*/  F2FP.SATFINITE.E5M2.F32.PACK_AB_MERGE_C R182, R67, R62, RZ ;  /* 0x0000003e43b6723e */ /* 0x000fe400048060ff */
[----:B------:R-:W-:Y:S02]  /*6ed0*/  F2FP.SATFINITE.E5M2.F32.PACK_AB_MERGE_C R188, R49, R48, R188 ;  /* 0x0000003031bc723e */ /* 0x000fe400048060bc */
[----:B------:R-:W-:Y:S02]  /*6ee0*/  F2FP.SATFINITE.E5M2.F32.PACK_AB_MERGE_C R189, R53, R52, R189 ;  /* 0x0000003435bd723e */ /* 0x000fe400048060bd */
[----:B------:R-:W-:Y:S02]  /*6ef0*/  F2FP.SATFINITE.E5M2.F32.PACK_AB_MERGE_C R190, R57, R56, R190 ;  /* 0x0000003839be723e */ /* 0x000fe400048060be */
[----:B------:R-:W-:Y:S02]  /*6f00*/  F2FP.SATFINITE.E5M2.F32.PACK_AB_MERGE_C R191, R61, R60, R182 ;  /* 0x0000003c3dbf723e */ /* 0x000fe400048060b6 */
[----:B------:R-:W-:Y:S03]  /*6f10*/  IADD3 R76, PT, PT, R76, 0x1, RZ ;  /* 0x000000014c4c7810 */ /* 0x000fe60007ffe0ff */
[----:B------:R1:W-:Y:S01]  /*6f20*/  STS.128 [R176+0x2030], R188 ;  /* 0x002030bcb0007388 */ /* 0x0003e20000000c00 */
[----:B------:R-:W-:Y:S01]  /*6f30*/  @!PT LDS RZ, [RZ] ;  /* 0x00000000fffff984 */ /* 0x000fe20000000800 */
[----:B------:R-:W-:Y:S01]  /*6f40*/  @!PT LDS RZ, [RZ] ;  /* 0x00000000fffff984 */ /* 0x000fe20000000800 */
[----:B------:R-:W-:Y:S01]  /*6f50*/  @!PT LDS RZ, [RZ] ;  /* 0x00000000fffff984 */ /* 0x000fe20000000800 */
[----:B------:R-:W-:Y:S01]  /*6f60*/  @!PT LDS RZ, [RZ] ;  /* 0x00000000fffff984 */ /* 0x000fe20000000800 */
[----:B------:R3:W-:Y:S07]  /*6f70*/  MEMBAR.ALL.CTA ;  /* 0x0000000000007992 */ /* 0x0007ee0000008000 */
[----:B---3--:R-:W3:Y:S02]  /*6f80*/  FENCE.VIEW.ASYNC.S ;  /* 0x00000000000073c6 */ /* 0x008ee40000000000 */
[----:B---3--:R-:W-:Y:S06]  /*6f90*/  BAR.SYNC.DEFER_BLOCKING 0x1, 0x80 ;  /* 0x0042000000007b1d */ /* 0x008fec0000010000 */
[----:B------:R-:W-:Y:S05]  /*6fa0*/  @P0 BRA `(.L_x_107) ;  /* 0x0000000000340947 */ /* 0x000fea0003800000 */
[----:B------:R-:W-:Y:S01]  /*6fb0*/  UIADD3 UR12, UPT, UPT, UR43, 0x2200, URZ ;  /* 0x000022002b0c7890 */ /* 0x000fe2000fffe0ff */
[----:B------:R-:W-:Y:S01]  /*6fc0*/  R2UR UR9, R155 ;  /* 0x000000009b0972ca */ /* 0x000fe200000e0000 */
[----:B------:R-:W-:Y:S01]  /*6fd0*/  UIADD3 UR10, UP0, UPT, UR46, 0x680, URZ ;  /* 0x000006802e0a7890 */ /* 0x000fe2000ff1e0ff */
[----:B------:R-:W-:Y:S01]  /*6fe0*/  R2UR UR8, R165 ;  /* 0x00000000a50872ca */ /* 0x000fe200000e0000 */
[----:B------:R-:W-:Y:S02]  /*6ff0*/  UMOV UR7, UR36 ;  /* 0x0000002400077c82 */ /* 0x000fe40008000000 */
[----:B------:R-:W-:Y:S01]  /*7000*/  IMAD.U32 R179, RZ, RZ, UR12 ;  /* 0x0000000cffb37e24 */ /* 0x000fe2000f8e00ff */
[----:B------:R-:W-:Y:S04]  /*7010*/  UIADD3.X UR11, UPT, UPT, URZ, UR47, URZ, UP0, !UPT ;  /* 0x0000002fff0b7290 */ /* 0x000fe800087fe4ff */
[----:B------:R-:W-:Y:S03]  /*7020*/  R2UR UR4, R179 ;  /* 0x00000000b30472ca */ /* 0x000fe600000e0000 */
[----:B------:R-:W-:Y:S02]  /*7030*/  USHF.L.U32 UR5, UR9, 0x6, URZ ;  /* 0x0000000609057899 */ /* 0x000fe400080006ff */
[----:B------:R-:W-:Y:S09]  /*7040*/  USHF.L.U32 UR6, UR8, 0x7, URZ ;  /* 0x0000000708067899 */ /* 0x000ff200080006ff */
[----:B------:R3:W-:Y:S01]  /*7050*/  UTMASTG.3D [UR4], [UR10] ;  /* 0x000000040a0073b5 */ /* 0x0007e20008010000 */
[----:B------:R0:W-:Y:S01]  /*7060*/  UTMACMDFLUSH ;  /* 0x00000000000079b7 */ /* 0x0001e20000000000 */
[----:B---3--:R-:W-:Y:S04]  /*7070*/  DEPBAR.LE SB0, 0x0 ;  /* 0x000080000000791a */ /* 0x008fe80000000000 */
.L_x_107:
[----:B------:R-:W-:Y:S05]  /*7080*/  BSYNC.RECONVERGENT B0 ;  /* 0x0000000000007941 */ /* 0x000fea0003800200 */
.L_x_106:
[----:B------:R-:W-:Y:S01]  /*7090*/  BAR.SYNC.DEFER_BLOCKING 0x1, 0x80 ;  /* 0x0042000000007b1d */ /* 0x000fe20000010000 */
[----:B------:R-:W-:Y:S01]  /*70a0*/  ISETP.NE.AND P2, PT, R180, RZ, PT ;  /* 0x000000ffb400720c */ /* 0x000fe20003f45270 */
[----:B------:R-:W-:Y:S01]  /*70b0*/  IMAD.IADD R155, R75, 0x1, R143 ;  /* 0x000000014b9b7824 */ /* 0x000fe200078e028f */
[----:B------:R-:W-:Y:S01]  /*70c0*/  ISETP.NE.AND P0, PT, R181, 0x2, PT ;  /* 0x00000002b500780c */ /* 0x000fe20003f05270 */
[----:B------:R-:W-:Y:S01]  /*70d0*/  IMAD.IADD R165, R77, 0x1, R154 ;  /* 0x000000014da57824 */ /* 0x000fe200078e029a */
[----:B------:R-:W-:Y:S02]  /*70e0*/  ISETP.NE.AND P1, PT, R76, 0x4, PT ;  /* 0x000000044c00780c */ /* 0x000fe40003f25270 */
[----:B------:R-:W-:Y:S02]  /*70f0*/  SEL R3, RZ, 0x1, P0 ;  /* 0x00000001ff037807 */ /* 0x000fe40000000000 */
[----:B------:R-:W-:Y:S02]  /*7100*/  SEL R0, RZ, 0x1, P1 ;  /* 0x00000001ff007807 */ /* 0x000fe40000800000 */
[----:B------:R-:W-:Y:S02]  /*7110*/  LOP3.LUT R174, R174, R3, RZ, 0x3c, !PT ;  /* 0x00000003aeae7212 */ /* 0x000fe400078e3cff */
[----:B------:R-:W-:Y:S02]  /*7120*/  LOP3.LUT R175, R175, R0, RZ, 0x3c, !PT ;  /* 0x00000000afaf7212 */ /* 0x000fe400078e3cff */
[----:B------:R-:W-:Y:S02]  /*7130*/  @P2 R2UR UR36, R171 ;  /* 0x00000000ab2422ca */ /* 0x000fe400000e0000 */
[----:B------:R-:W-:Y:S02]  /*7140*/  SEL R181, R181, RZ, P0 ;  /* 0x000000ffb5b57207 */ /* 0x000fe40000000000 */
[----:B------:R-:W-:Y:S01]  /*7150*/  SEL R76, R76, RZ, P1 ;  /* 0x000000ff4c4c7207 */ /* 0x000fe20000800000 */
[----:B------:R-:W-:Y:S10]  /*7160*/  @P2 BRA `(.L_x_108) ;  /* 0xffffffdc00702947 */ /* 0x000ff4000383ffff */
[----:B------:R-:W-:Y:S05]  /*7170*/  EXIT ;  /* 0x000000000000794d */ /* 0x000fea0003800000 */
.L_x_20:
[----:B--2---:R2:W1:Y:S02]  /*7180*/  SYNCS.PHASECHK.TRANS64.TRYWAIT P0, [R3+URZ+0x1a0], R2 ;  /* 0x0001a002030075a7 */ /* 0x00446400080011ff */
[----:B-1----:R-:W-:Y:S05]  /*7190*/  @!P0 NANOSLEEP.SYNCS 0x989680 ;  /* 0x009896800000895d */ /* 0x002fea0003900000 */
[----:B------:R-:W1:Y:S02]  /*71a0*/  @!P0 SYNCS.PHASECHK.TRANS64 P0, [R3+URZ+0x1a0], R2 ;  /* 0x0001a002030085a7 */ /* 0x000e6400080010ff */
[----:B-1----:R-:W-:Y:S05]  /*71b0*/  @!P0 BRA `(.L_x_20) ;  /* 0xfffffffc00f08947 */ /* 0x002fea000383ffff */
[----:B------:R-:W-:Y:S05]  /*71c0*/  BRA `(.L_x_109) ;  /* 0xffffffa400607947 */ /* 0x000fea000383ffff */
.L_x_23:
[----:B-1----:R-:W-:-:S07]  /*71d0*/  MOV R2, UR33 ;  /* 0x0000002100027c02 */ /* 0x002fce0008000f00 */
.L_x_110:
[----:B-1----:R1:W2:Y:S02]  /*71e0*/  SYNCS.PHASECHK.TRANS64.TRYWAIT P0, [R2+URZ+0x88], R5 ;  /* 0x00008805020075a7 */ /* 0x0022a400080011ff */
[----:B--2---:R-:W-:Y:S05]  /*71f0*/  @!P0 NANOSLEEP.SYNCS 0x989680 ;  /* 0x009896800000895d */ /* 0x004fea0003900000 */
[----:B------:R-:W2:Y:S02]  /*7200*/  @!P0 SYNCS.PHASECHK.TRANS64 P0, [R2+URZ+0x88], R5 ;  /* 0x00008805020085a7 */ /* 0x000ea400080010ff */
[----:B--2---:R-:W-:Y:S05]  /*7210*/  @!P0 BRA `(.L_x_110) ;  /* 0xfffffffc00f08947 */ /* 0x004fea000383ffff */
[----:B------:R-:W-:Y:S05]  /*7220*/  BRA `(.L_x_22) ;  /* 0xffffffa400b07947 */ /* 0x000fea000383ffff */
.L_x_29:
[----:B-1----:R-:W-:-:S07]  /*7230*/  MOV R2, UR17 ;  /* 0x0000001100027c02 */ /* 0x002fce0008000f00 */
.L_x_111:
[----:B-1----:R1:W2:Y:S02]  /*7240*/  SYNCS.PHASECHK.TRANS64.TRYWAIT P0, [R2+URZ+0x88], R5 ;  /* 0x00008805020075a7 */ /* 0x0022a400080011ff */
[----:B--2---:R-:W-:Y:S05]  /*7250*/  @!P0 NANOSLEEP.SYNCS 0x989680 ;  /* 0x009896800000895d */ /* 0x004fea0003900000 */
[----:B------:R-:W2:Y:S02]  /*7260*/  @!P0 SYNCS.PHASECHK.TRANS64 P0, [R2+URZ+0x88], R5 ;  /* 0x00008805020085a7 */ /* 0x000ea400080010ff */
[----:B--2---:R-:W-:Y:S05]  /*7270*/  @!P0 BRA `(.L_x_111) ;  /* 0xfffffffc00f08947 */ /* 0x004fea000383ffff */
[----:B------:R-:W-:Y:S05]  /*7280*/  BRA `(.L_x_28) ;  /* 0xffffffa800587947 */ /* 0x000fea000383ffff */
.L_x_33:
[----:B-1----:R1:W2:Y:S02]  /*7290*/  SYNCS.PHASECHK.TRANS64.TRYWAIT P0, [R2+URZ+0x130], R3 ;  /* 0x00013003020075a7 */ /* 0x0022a400080011ff */
[----:B--2---:R-:W-:Y:S05]  /*72a0*/  @!P0 NANOSLEEP.SYNCS 0x989680 ;  /* 0x009896800000895d */ /* 0x004fea0003900000 */
[----:B------:R-:W2:Y:S02]  /*72b0*/  @!P0 SYNCS.PHASECHK.TRANS64 P0, [R2+URZ+0x130], R3 ;  /* 0x00013003020085a7 */ /* 0x000ea400080010ff */
[----:B--2---:R-:W-:Y:S05]  /*72c0*/  @!P0 BRA `(.L_x_33) ;  /* 0xfffffffc00f08947 */ /* 0x004fea000383ffff */
[----:B------:R-:W-:Y:S05]  /*72d0*/  BRA `(.L_x_112) ;  /* 0xffffffa800e87947 */ /* 0x000fea000383ffff */
.L_x_37:
[----:B----4-:R-:W-:-:S07]  /*72e0*/  MOV R0, UR5 ;  /* 0x0000000500007c02 */ /* 0x010fce0008000f00 */
.L_x_113:
[----:B-1----:R1:W2:Y:S02]  /*72f0*/  SYNCS.PHASECHK.TRANS64.TRYWAIT P0, [R0+URZ], R3 ;  /* 0x00000003000075a7 */ /* 0x0022a400080011ff */
[----:B--2---:R-:W-:Y:S05]  /*7300*/  @!P0 NANOSLEEP.SYNCS 0x989680 ;  /* 0x009896800000895d */ /* 0x004fea0003900000 */
[----:B------:R-:W2:Y:S02]  /*7310*/  @!P0 SYNCS.PHASECHK.TRANS64 P0, [R0+URZ], R3 ;  /* 0x00000003000085a7 */ /* 0x000ea400080010ff */
[----:B--2---:R-:W-:Y:S05]  /*7320*/  @!P0 BRA `(.L_x_113) ;  /* 0xfffffffc00f08947 */ /* 0x004fea000383ffff */
[----:B------:R-:W-:Y:S05]  /*7330*/  BRA `(.L_x_114) ;  /* 0xffffffb000587947 */ /* 0x000fea000383ffff */
.L_x_38:
[----:B----4-:R-:W-:-:S07]  /*7340*/  MOV R0, UR5 ;  /* 0x0000000500007c02 */ /* 0x010fce0008000f00 */
.L_x_115:
[----:B-1----:R1:W2:Y:S02]  /*7350*/  SYNCS.PHASECHK.TRANS64.TRYWAIT P0, [R0+URZ], R3 ;  /* 0x00000003000075a7 */ /* 0x0022a400080011ff */
[----:B--2---:R-:W-:Y:S05]  /*7360*/  @!P0 NANOSLEEP.SYNCS 0x989680 ;  /* 0x009896800000895d */ /* 0x004fea0003900000 */
[----:B------:R-:W2:Y:S02]  /*7370*/  @!P0 SYNCS.PHASECHK.TRANS64 P0, [R0+URZ], R3 ;  /* 0x00000003000085a7 */ /* 0x000ea400080010ff */
[----:B--2---:R-:W-:Y:S05]  /*7380*/  @!P0 BRA `(.L_x_115) ;  /* 0xfffffffc00f08947 */ /* 0x004fea000383ffff */
[----:B------:R-:W-:Y:S05]  /*7390*/  BRA `(.L_x_116) ;  /* 0xffffffb000647947 */ /* 0x000fea000383ffff */
.L_x_39:
[----:B----4-:R-:W-:-:S07]  /*73a0*/  MOV R0, UR5 ;  /* 0x0000000500007c02 */ /* 0x010fce0008000f00 */
.L_x_117:
[----:B-1----:R1:W2:Y:S02]  /*73b0*/  SYNCS.PHASECHK.TRANS64.TRYWAIT P0, [R0+URZ], R3 ;  /* 0x00000003000075a7 */ /* 0x0022a400080011ff */
[----:B--2---:R-:W-:Y:S05]  /*73c0*/  @!P0 NANOSLEEP.SYNCS 0x989680 ;  /* 0x009896800000895d */ /* 0x004fea0003900000 */
[----:B------:R-:W2:Y:S02]  /*73d0*/  @!P0 SYNCS.PHASECHK.TRANS64 P0, [R0+URZ], R3 ;  /* 0x00000003000085a7 */ /* 0x000ea400080010ff */
[----:B--2---:R-:W-:Y:S05]  /*73e0*/  @!P0 BRA `(.L_x_117) ;  /* 0xfffffffc00f08947 */ /* 0x004fea000383ffff */
[----:B------:R-:W-:Y:S05]  /*73f0*/  BRA `(.L_x_118) ;  /* 0xffffffb000707947 */ /* 0x000fea000383ffff */
.L_x_40:
[----:B----4-:R-:W-:-:S07]  /*7400*/  MOV R0, UR5 ;  /* 0x0000000500007c02 */ /* 0x010fce0008000f00 */
.L_x_119:
[----:B-1----:R1:W2:Y:S02]  /*7410*/  SYNCS.PHASECHK.TRANS64.TRYWAIT P0, [R0+URZ], R3 ;  /* 0x00000003000075a7 */ /* 0x0022a400080011ff */
[----:B--2---:R-:W-:Y:S05]  /*7420*/  @!P0 NANOSLEEP.SYNCS 0x989680 ;  /* 0x009896800000895d */ /* 0x004fea0003900000 */
[----:B------:R-:W2:Y:S02]  /*7430*/  @!P0 SYNCS.PHASECHK.TRANS64 P0, [R0+URZ], R3 ;  /* 0x00000003000085a7 */ /* 0x000ea400080010ff */
[----:B--2---:R-:W-:Y:S05]  /*7440*/  @!P0 BRA `(.L_x_119) ;  /* 0xfffffffc00f08947 */ /* 0x004fea000383ffff */
[----:B------:R-:W-:Y:S05]  /*7450*/  BRA `(.L_x_120) ;  /* 0xffffffb0007c7947 */ /* 0x000fea000383ffff */
.L_x_41:
[----:B----4-:R-:W-:-:S07]  /*7460*/  MOV R0, UR5 ;  /* 0x0000000500007c02 */ /* 0x010fce0008000f00 */
.L_x_121:
[----:B-1----:R1:W2:Y:S02]  /*7470*/  SYNCS.PHASECHK.TRANS64.TRYWAIT P0, [R0+URZ], R3 ;  /* 0x00000003000075a7 */ /* 0x0022a400080011ff */
[----:B--2---:R-:W-:Y:S05]  /*7480*/  @!P0 NANOSLEEP.SYNCS 0x989680 ;  /* 0x009896800000895d */ /* 0x004fea0003900000 */
[----:B------:R-:W2:Y:S02]  /*7490*/  @!P0 SYNCS.PHASECHK.TRANS64 P0, [R0+URZ], R3 ;  /* 0x00000003000085a7 */ /* 0x000ea400080010ff */
[----:B--2---:R-:W-:Y:S05]  /*74a0*/  @!P0 BRA `(.L_x_121) ;  /* 0xfffffffc00f08947 */ /* 0x004fea000383ffff */
[----:B------:R-:W-:Y:S05]  /*74b0*/  BRA `(.L_x_122) ;  /* 0xffffffb000887947 */ /* 0x000fea000383ffff */
.L_x_42:
[----:B----4-:R-:W-:-:S07]  /*74c0*/  MOV R0, UR5 ;  /* 0x0000000500007c02 */ /* 0x010fce0008000f00 */
.L_x_123:
[----:B-1----:R1:W2:Y:S02]  /*74d0*/  SYNCS.PHASECHK.TRANS64.TRYWAIT P0, [R0+URZ], R3 ;  /* 0x00000003000075a7 */ /* 0x0022a400080011ff */
[----:B--2---:R-:W-:Y:S05]  /*74e0*/  @!P0 NANOSLEEP.SYNCS 0x989680 ;  /* 0x009896800000895d */ /* 0x004fea0003900000 */
[----:B------:R-:W2:Y:S02]  /*74f0*/  @!P0 SYNCS.PHASECHK.TRANS64 P0, [R0+URZ], R3 ;  /* 0x00000003000085a7 */ /* 0x000ea400080010ff */
[----:B--2---:R-:W-:Y:S05]  /*7500*/  @!P0 BRA `(.L_x_123) ;  /* 0xfffffffc00f08947 */ /* 0x004fea000383ffff */
[----:B------:R-:W-:Y:S05]  /*7510*/  BRA `(.L_x_124) ;  /* 0xffffffb000947947 */ /* 0x000fea000383ffff */
.L_x_43:
[----:B----4-:R-:W-:-:S07]  /*7520*/  MOV R0, UR5 ;  /* 0x0000000500007c02 */ /* 0x010fce0008000f00 */
.L_x_125:
[----:B-1----:R1:W2:Y:S02]  /*7530*/  SYNCS.PHASECHK.TRANS64.TRYWAIT P0, [R0+URZ], R3 ;  /* 0x00000003000075a7 */ /* 0x0022a400080011ff */
[----:B--2---:R-:W-:Y:S05]  /*7540*/  @!P0 NANOSLEEP.SYNCS 0x989680 ;  /* 0x009896800000895d */ /* 0x004fea0003900000 */
[----:B------:R-:W2:Y:S02]  /*7550*/  @!P0 SYNCS.PHASECHK.TRANS64 P0, [R0+URZ], R3 ;  /* 0x00000003000085a7 */ /* 0x000ea400080010ff */
[----:B--2---:R-:W-:Y:S05]  /*7560*/  @!P0 BRA `(.L_x_125) ;  /* 0xfffffffc00f08947 */ /* 0x004fea000383ffff */
[----:B------:R-:W-:Y:S05]  /*7570*/  BRA `(.L_x_126) ;  /* 0xffffffb000a07947 */ /* 0x000fea000383ffff */
.L_x_44:
[----:B----4-:R-:W-:-:S07]  /*7580*/  MOV R0, UR5 ;  /* 0x0000000500007c02 */ /* 0x010fce0008000f00 */
.L_x_127:
[----:B-1----:R1:W2:Y:S02]  /*7590*/  SYNCS.PHASECHK.TRANS64.TRYWAIT P0, [R0+URZ], R3 ;  /* 0x00000003000075a7 */ /* 0x0022a400080011ff */
[----:B--2---:R-:W-:Y:S05]  /*75a0*/  @!P0 NANOSLEEP.SYNCS 0x989680 ;  /* 0x009896800000895d */ /* 0x004fea0003900000 */
[----:B------:R-:W2:Y:S02]  /*75b0*/  @!P0 SYNCS.PHASECHK.TRANS64 P0, [R0+URZ], R3 ;  /* 0x00000003000085a7 */ /* 0x000ea400080010ff */
[----:B--2---:R-:W-:Y:S05]  /*75c0*/  @!P0 BRA `(.L_x_127) ;  /* 0xfffffffc00f08947 */ /* 0x004fea000383ffff */
[----:B------:R-:W-:Y:S05]  /*75d0*/  BRA `(.L_x_128) ;  /* 0xffffffb000ac7947 */ /* 0x000fea000383ffff */
.L_x_45:
[----:B----4-:R-:W-:-:S07]  /*75e0*/  MOV R0, UR5 ;  /* 0x0000000500007c02 */ /* 0x010fce0008000f00 */
.L_x_129:
[----:B-1----:R1:W2:Y:S02]  /*75f0*/  SYNCS.PHASECHK.TRANS64.TRYWAIT P0, [R0+URZ], R3 ;  /* 0x00000003000075a7 */ /* 0x0022a400080011ff */
[----:B--2---:R-:W-:Y:S05]  /*7600*/  @!P0 NANOSLEEP.SYNCS 0x989680 ;  /* 0x009896800000895d */ /* 0x004fea0003900000 */
[----:B------:R-:W2:Y:S02]  /*7610*/  @!P0 SYNCS.PHASECHK.TRANS64 P0, [R0+URZ], R3 ;  /* 0x00000003000085a7 */ /* 0x000ea400080010ff */
[----:B--2---:R-:W-:Y:S05]  /*7620*/  @!P0 BRA `(.L_x_129) ;  /* 0xfffffffc00f08947 */ /* 0x004fea000383ffff */
[----:B------:R-:W-:Y:S05]  /*7630*/  BRA `(.L_x_130) ;  /* 0xffffffb000b87947 */ /* 0x000fea000383ffff */
.L_x_46:
[----:B----4-:R-:W-:-:S07]  /*7640*/  MOV R0, UR5 ;  /* 0x0000000500007c02 */ /* 0x010fce0008000f00 */
.L_x_131:
[----:B-1----:R1:W2:Y:S02]  /*7650*/  SYNCS.PHASECHK.TRANS64.TRYWAIT P0, [R0+URZ], R3 ;  /* 0x00000003000075a7 */ /* 0x0022a400080011ff */
[----:B--2---:R-:W-:Y:S05]  /*7660*/  @!P0 NANOSLEEP.SYNCS 0x989680 ;  /* 0x009896800000895d */ /* 0x004fea0003900000 */
[----:B------:R-:W2:Y:S02]  /*7670*/  @!P0 SYNCS.PHASECHK.TRANS64 P0, [R0+URZ], R3 ;  /* 0x00000003000085a7 */ /* 0x000ea400080010ff */
[----:B--2---:R-:W-:Y:S05]  /*7680*/  @!P0 BRA `(.L_x_131) ;  /* 0xfffffffc00f08947 */ /* 0x004fea000383ffff */
[----:B------:R-:W-:Y:S05]  /*7690*/  BRA `(.L_x_132) ;  /* 0xffffffb000c47947 */ /* 0x000fea000383ffff */
.L_x_47:
[----:B----4-:R-:W-:-:S07]  /*76a0*/  MOV R0, UR5 ;  /* 0x0000000500007c02 */ /* 0x010fce0008000f00 */
.L_x_133:
[----:B-1----:R1:W2:Y:S02]  /*76b0*/  SYNCS.PHASECHK.TRANS64.TRYWAIT P0, [R0+URZ], R3 ;  /* 0x00000003000075a7 */ /* 0x0022a400080011ff */
[----:B--2---:R-:W-:Y:S05]  /*76c0*/  @!P0 NANOSLEEP.SYNCS 0x989680 ;  /* 0x009896800000895d */ /* 0x004fea0003900000 */
[----:B------:R-:W2:Y:S02]  /*76d0*/  @!P0 SYNCS.PHASECHK.TRANS64 P0, [R0+URZ], R3 ;  /* 0x00000003000085a7 */ /* 0x000ea400080010ff */
[----:B--2---:R-:W-:Y:S05]  /*76e0*/  @!P0 BRA `(.L_x_133) ;  /* 0xfffffffc00f08947 */ /* 0x004fea000383ffff */
[----:B------:R-:W-:Y:S05]  /*76f0*/  BRA `(.L_x_134) ;  /* 0xffffffb000d07947 */ /* 0x000fea000383ffff */
.L_x_48:
[----:B----4-:R-:W-:-:S07]  /*7700*/  MOV R0, UR5 ;  /* 0x0000000500007c02 */ /* 0x010fce0008000f00 */
.L_x_135:
[----:B-1----:R1:W2:Y:S02]  /*7710*/  SYNCS.PHASECHK.TRANS64.TRYWAIT P0, [R0+URZ], R3 ;  /* 0x00000003000075a7 */ /* 0x0022a400080011ff */
[----:B--2---:R-:W-:Y:S05]  /*7720*/  @!P0 NANOSLEEP.SYNCS 0x989680 ;  /* 0x009896800000895d */ /* 0x004fea0003900000 */
[----:B------:R-:W2:Y:S02]  /*7730*/  @!P0 SYNCS.PHASECHK.TRANS64 P0, [R0+URZ], R3 ;  /* 0x00000003000085a7 */ /* 0x000ea400080010ff */
[----:B--2---:R-:W-:Y:S05]  /*7740*/  @!P0 BRA `(.L_x_135) ;  /* 0xfffffffc00f08947 */ /* 0x004fea000383ffff */
[----:B------:R-:W-:Y:S05]  /*7750*/  BRA `(.L_x_136) ;  /* 0xffffffb000dc7947 */ /* 0x000fea000383ffff */
.L_x_49:
[----:B----4-:R-:W-:-:S07]  /*7760*/  MOV R0, UR5 ;  /* 0x0000000500007c02 */ /* 0x010fce0008000f00 */
.L_x_137:
[----:B-1----:R1:W2:Y:S02]  /*7770*/  SYNCS.PHASECHK.TRANS64.TRYWAIT P0, [R0+URZ], R3 ;  /* 0x00000003000075a7 */ /* 0x0022a400080011ff */
[----:B--2---:R-:W-:Y:S05]  /*7780*/  @!P0 NANOSLEEP.SYNCS 0x989680 ;  /* 0x009896800000895d */ /* 0x004fea0003900000 */
[----:B------:R-:W2:Y:S02]  /*7790*/  @!P0 SYNCS.PHASECHK.TRANS64 P0, [R0+URZ], R3 ;  /* 0x00000003000085a7 */ /* 0x000ea400080010ff */
[----:B--2---:R-:W-:Y:S05]  /*77a0*/  @!P0 BRA `(.L_x_137) ;  /* 0xfffffffc00f08947 */ /* 0x004fea000383ffff */
[----:B------:R-:W-:Y:S05]  /*77b0*/  BRA `(.L_x_138) ;  /* 0xffffffb000e87947 */ /* 0x000fea000383ffff */
.L_x_50:
[----:B----4-:R-:W-:-:S07]  /*77c0*/  MOV R0, UR5 ;  /* 0x0000000500007c02 */ /* 0x010fce0008000f00 */
.L_x_139:
[----:B-1----:R1:W2:Y:S02]  /*77d0*/  SYNCS.PHASECHK.TRANS64.TRYWAIT P0, [R0+URZ], R3 ;  /* 0x00000003000075a7 */ /* 0x0022a400080011ff */
[----:B--2---:R-:W-:Y:S05]  /*77e0*/  @!P0 NANOSLEEP.SYNCS 0x989680 ;  /* 0x009896800000895d */ /* 0x004fea0003900000 */
[----:B------:R-:W2:Y:S02]  /*77f0*/  @!P0 SYNCS.PHASECHK.TRANS64 P0, [R0+URZ], R3 ;  /* 0x00000003000085a7 */ /* 0x000ea400080010ff */
[----:B--2---:R-:W-:Y:S05]  /*7800*/  @!P0 BRA `(.L_x_139) ;  /* 0xfffffffc00f08947 */ /* 0x004fea000383ffff */
[----:B------:R-:W-:Y:S05]  /*7810*/  BRA `(.L_x_140) ;  /* 0xffffffb000f47947 */ /* 0x000fea000383ffff */
.L_x_51:
[----:B----4-:R-:W-:-:S07]  /*7820*/  MOV R0, UR5 ;  /* 0x0000000500007c02 */ /* 0x010fce0008000f00 */
.L_x_141:
[----:B-1----:R1:W2:Y:S02]  /*7830*/  SYNCS.PHASECHK.TRANS64.TRYWAIT P0, [R0+URZ], R3 ;  /* 0x00000003000075a7 */ /* 0x0022a400080011ff */
[----:B--2---:R-:W-:Y:S05]  /*7840*/  @!P0 NANOSLEEP.SYNCS 0x989680 ;  /* 0x009896800000895d */ /* 0x004fea0003900000 */
[----:B------:R-:W2:Y:S02]  /*7850*/  @!P0 SYNCS.PHASECHK.TRANS64 P0, [R0+URZ], R3 ;  /* 0x00000003000085a7 */ /* 0x000ea400080010ff */
[----:B--2---:R-:W-:Y:S05]  /*7860*/  @!P0 BRA `(.L_x_141) ;  /* 0xfffffffc00f08947 */ /* 0x004fea000383ffff */
[----:B------:R-:W-:Y:S05]  /*7870*/  BRA `(.L_x_142) ;  /* 0xffffffb400007947 */ /* 0x000fea000383ffff */
.L_x_52:
[----:B----4-:R-:W-:-:S07]  /*7880*/  MOV R0, UR5 ;  /* 0x0000000500007c02 */ /* 0x010fce0008000f00 */
.L_x_143:
[----:B-1----:R1:W2:Y:S02]  /*7890*/  SYNCS.PHASECHK.TRANS64.TRYWAIT P0, [R0+URZ], R3 ;  /* 0x00000003000075a7 */ /* 0x0022a400080011ff */
[----:B--2---:R-:W-:Y:S05]  /*78a0*/  @!P0 NANOSLEEP.SYNCS 0x989680 ;  /* 0x009896800000895d */ /* 0x004fea0003900000 */
[----:B------:R-:W2:Y:S02]  /*78b0*/  @!P0 SYNCS.PHASECHK.TRANS64 P0, [R0+URZ], R3 ;  /* 0x00000003000085a7 */ /* 0x000ea400080010ff */
[----:B--2---:R-:W-:Y:S05]  /*78c0*/  @!P0 BRA `(.L_x_143) ;  /* 0xfffffffc00f08947 */ /* 0x004fea000383ffff */
[----:B------:R-:W-:Y:S05]  /*78d0*/  BRA `(.L_x_144) ;  /* 0xffffffb4000c7947 */ /* 0x000fea000383ffff */
.L_x_55:
[----:B-1----:R1:W2:Y:S02]  /*78e0*/  SYNCS.PHASECHK.TRANS64.TRYWAIT P0, [R0+URZ+0x190], R5 ;  /* 0x00019005000075a7 */ /* 0x0022a400080011ff */
[----:B--2---:R-:W-:Y:S05]  /*78f0*/  @!P0 NANOSLEEP.SYNCS 0x989680 ;  /* 0x009896800000895d */ /* 0x004fea0003900000 */
[----:B------:R-:W2:Y:S02]  /*7900*/  @!P0 SYNCS.PHASECHK.TRANS64 P0, [R0+URZ+0x190], R5 ;  /* 0x00019005000085a7 */ /* 0x000ea400080010ff */
[----:B--2---:R-:W-:Y:S05]  /*7910*/  @!P0 BRA `(.L_x_55) ;  /* 0xfffffffc00f08947 */ /* 0x004fea000383ffff */
[----:B------:R-:W-:Y:S05]  /*7920*/  BRA `(.L_x_145) ;  /* 0xffffffb400687947 */ /* 0x000fea000383ffff */
.L_x_56:
[----:B------:R-:W-:-:S07]  /*7930*/  MOV R0, UR5 ;  /* 0x0000000500007c02 */ /* 0x000fce0008000f00 */
.L_x_146:
[----:B-1----:R1:W2:Y:S02]  /*7940*/  SYNCS.PHASECHK.TRANS64.TRYWAIT P0, [R0+URZ+0x140], R5 ;  /* 0x00014005000075a7 */ /* 0x0022a400080011ff */
[----:B--2---:R-:W-:Y:S05]  /*7950*/  @!P0 NANOSLEEP.SYNCS 0x989680 ;  /* 0x009896800000895d */ /* 0x004fea0003900000 */
[----:B------:R-:W2:Y:S02]  /*7960*/  @!P0 SYNCS.PHASECHK.TRANS64 P0, [R0+URZ+0x140], R5 ;  /* 0x00014005000085a7 */ /* 0x000ea400080010ff */
[----:B--2---:R-:W-:Y:S05]  /*7970*/  @!P0 BRA `(.L_x_146) ;  /* 0xfffffffc00f08947 */ /* 0x004fea000383ffff */
[----:B------:R-:W-:Y:S05]  /*7980*/  BRA `(.L_x_147) ;  /* 0xffffffb400787947 */ /* 0x000fea000383ffff */
.L_x_57:
[----:B-1----:R1:W2:Y:S02]  /*7990*/  SYNCS.PHASECHK.TRANS64.TRYWAIT P1, [R0+URZ+0x130], R5 ;  /* 0x00013005000075a7 */ /* 0x0022a400080211ff */
[----:B--2---:R-:W-:Y:S05]  /*79a0*/  @!P1 NANOSLEEP.SYNCS 0x989680 ;  /* 0x009896800000995d */ /* 0x004fea0003900000 */
[----:B------:R-:W2:Y:S02]  /*79b0*/  @!P1 SYNCS.PHASECHK.TRANS64 P1, [R0+URZ+0x130], R5 ;  /* 0x00013005000095a7 */ /* 0x000ea400080210ff */
[----:B--2---:R-:W-:Y:S05]  /*79c0*/  @!P1 BRA `(.L_x_57) ;  /* 0xfffffffc00f09947 */ /* 0x004fea000383ffff */
[----:B------:R-:W-:Y:S05]  /*79d0*/  BRA `(.L_x_148) ;  /* 0xffffffb400a87947 */ /* 0x000fea000383ffff */
.L_x_60:
[----:B------:R-:W-:-:S07]  /*79e0*/  MOV R0, UR5 ;  /* 0x0000000500007c02 */ /* 0x000fce0008000f00 */
.L_x_149:
[----:B-1----:R1:W2:Y:S02]  /*79f0*/  SYNCS.PHASECHK.TRANS64.TRYWAIT P0, [R0+URZ+0x140], R3 ;  /* 0x00014003000075a7 */ /* 0x0022a400080011ff */
[----:B--2---:R-:W-:Y:S05]  /*7a00*/  @!P0 NANOSLEEP.SYNCS 0x989680 ;  /* 0x009896800000895d */ /* 0x004fea0003900000 */
[----:B------:R-:W2:Y:S02]  /*7a10*/  @!P0 SYNCS.PHASECHK.TRANS64 P0, [R0+URZ+0x140], R3 ;  /* 0x00014003000085a7 */ /* 0x000ea400080010ff */
[----:B--2---:R-:W-:Y:S05]  /*7a20*/  @!P0 BRA `(.L_x_149) ;  /* 0xfffffffc00f08947 */ /* 0x004fea000383ffff */
[----:B------:R-:W-:Y:S05]  /*7a30*/  BRA `(.L_x_59) ;  /* 0xffffffb400fc7947 */ /* 0x000fea000383ffff */
.L_x_67:
[----:B-1----:R1:W2:Y:S02]  /*7a40*/  SYNCS.PHASECHK.TRANS64.TRYWAIT P1, [R0+URZ+0x130], R5 ;  /* 0x00013005000075a7 */ /* 0x0022a400080211ff */
[----:B--2---:R-:W-:Y:S05]  /*7a50*/  @!P1 NANOSLEEP.SYNCS 0x989680 ;  /* 0x009896800000995d */ /* 0x004fea0003900000 */
[----:B------:R-:W2:Y:S02]  /*7a60*/  @!P1 SYNCS.PHASECHK.TRANS64 P1, [R0+URZ+0x130], R5 ;  /* 0x00013005000095a7 */ /* 0x000ea400080210ff */
[----:B--2---:R-:W-:Y:S05]  /*7a70*/  @!P1 BRA `(.L_x_67) ;  /* 0xfffffffc00f09947 */ /* 0x004fea000383ffff */
[----:B------:R-:W-:Y:S05]  /*7a80*/  BRA `(.L_x_150) ;  /* 0xffffffbc005c7947 */ /* 0x000fea000383ffff */
.L_x_68:
[----:B------:R-:W-:-:S07]  /*7a90*/  MOV R3, UR8 ;  /* 0x0000000800037c02 */ /* 0x000fce0008000f00 */
.L_x_151:
[----:B-1----:R1:W2:Y:S02]  /*7aa0*/  SYNCS.PHASECHK.TRANS64.TRYWAIT P0, [R3+URZ+0x170], R0 ;  /* 0x00017000030075a7 */ /* 0x0022a400080011ff */
[----:B--2---:R-:W-:Y:S05]  /*7ab0*/  @!P0 NANOSLEEP.SYNCS 0x989680 ;  /* 0x009896800000895d */ /* 0x004fea0003900000 */
[----:B------:R-:W2:Y:S02]  /*7ac0*/  @!P0 SYNCS.PHASECHK.TRANS64 P0, [R3+URZ+0x170], R0 ;  /* 0x00017000030085a7 */ /* 0x000ea400080010ff */
[----:B--2---:R-:W-:Y:S05]  /*7ad0*/  @!P0 BRA `(.L_x_151) ;  /* 0xfffffffc00f08947 */ /* 0x004fea000383ffff */
[----:B------:R-:W-:Y:S05]  /*7ae0*/  BRA `(.L_x_152) ;  /* 0xffffffbc00947947 */ /* 0x000fea000383ffff */
.L_x_71:
[----:B------:R-:W-:Y:S07]  /*7af0*/  MOV R0, UR7 ;  /* 0x0000000700007c02 */ /* 0x000fee0008000f00 */
.L_x_153:
[----:B-1----:R1:W2:Y:S02]  /*7b00*/  SYNCS.PHASECHK.TRANS64.TRYWAIT P0, [R0+URZ], R3 ;  /* 0x00000003000075a7 */ /* 0x0022a400080011ff */
[----:B--2---:R-:W-:Y:S05]  /*7b10*/  @!P0 NANOSLEEP.SYNCS 0x989680 ;  /* 0x009896800000895d */ /* 0x004fea0003900000 */
[----:B------:R-:W2:Y:S02]  /*7b20*/  @!P0 SYNCS.PHASECHK.TRANS64 P0, [R0+URZ], R3 ;  /* 0x00000003000085a7 */ /* 0x000ea400080010ff */
[----:B--2---:R-:W-:Y:S05]  /*7b30*/  @!P0 BRA `(.L_x_153) ;  /* 0xfffffffc00f08947 */ /* 0x004fea000383ffff */
[----:B------:R-:W-:Y:S05]  /*7b40*/  BRA `(.L_x_70) ;  /* 0xffffffbc00b07947 */ /* 0x000fea000383ffff */
.L_x_74:
[----:B------:R-:W-:-:S07]  /*7b50*/  MOV R0, UR5 ;  /* 0x0000000500007c02 */ /* 0x000fce0008000f00 */
.L_x_154:
[----:B--2---:R2:W3:Y:S02]  /*7b60*/  SYNCS.PHASECHK.TRANS64.TRYWAIT P0, [R0+URZ], R3 ;  /* 0x00000003000075a7 */ /* 0x0044e400080011ff */
[----:B---3--:R-:W-:Y:S05]  /*7b70*/  @!P0 NANOSLEEP.SYNCS 0x989680 ;  /* 0x009896800000895d */ /* 0x008fea0003900000 */
[----:B------:R-:W3:Y:S02]  /*7b80*/  @!P0 SYNCS.PHASECHK.TRANS64 P0, [R0+URZ], R3 ;  /* 0x00000003000085a7 */ /* 0x000ee400080010ff */
[----:B---3--:R-:W-:Y:S05]  /*7b90*/  @!P0 BRA `(.L_x_154) ;  /* 0xfffffffc00f08947 */ /* 0x008fea000383ffff */
[----:B------:R-:W-:Y:S05]  /*7ba0*/  BRA `(.L_x_155) ;  /* 0xffffffc000647947 */ /* 0x000fea000383ffff */
.L_x_75:
[----:B------:R-:W-:-:S07]  /*7bb0*/  MOV R0, UR5 ;  /* 0x0000000500007c02 */ /* 0x000fce0008000f00 */
.L_x_156:
[----:B-1----:R1:W2:Y:S02]  /*7bc0*/  SYNCS.PHASECHK.TRANS64.TRYWAIT P0, [R0+URZ], R3 ;  /* 0x00000003000075a7 */ /* 0x0022a400080011ff */
[----:B--2---:R-:W-:Y:S05]  /*7bd0*/  @!P0 NANOSLEEP.SYNCS 0x989680 ;  /* 0x009896800000895d */ /* 0x004fea0003900000 */
[----:B------:R-:W2:Y:S02]  /*7be0*/  @!P0 SYNCS.PHASECHK.TRANS64 P0, [R0+URZ], R3 ;  /* 0x00000003000085a7 */ /* 0x000ea400080010ff */
[----:B--2---:R-:W-:Y:S05]  /*7bf0*/  @!P0 BRA `(.L_x_156) ;  /* 0xfffffffc00f08947 */ /* 0x004fea000383ffff */
[----:B------:R-:W-:Y:S05]  /*7c00*/  BRA `(.L_x_157) ;  /* 0xffffffc000707947 */ /* 0x000fea000383ffff */
.L_x_76:
[----:B------:R-:W-:-:S07]  /*7c10*/  MOV R0, UR5 ;  /* 0x0000000500007c02 */ /* 0x000fce0008000f00 */
.L_x_158:
[----:B-1----:R1:W2:Y:S02]  /*7c20*/  SYNCS.PHASECHK.TRANS64.TRYWAIT P0, [R0+URZ], R3 ;  /* 0x00000003000075a7 */ /* 0x0022a400080011ff */
[----:B--2---:R-:W-:Y:S05]  /*7c30*/  @!P0 NANOSLEEP.SYNCS 0x989680 ;  /* 0x009896800000895d */ /* 0x004fea0003900000 */
[----:B------:R-:W2:Y:S02]  /*7c40*/  @!P0 SYNCS.PHASECHK.TRANS64 P0, [R0+URZ], R3 ;  /* 0x00000003000085a7 */ /* 0x000ea400080010ff */
[----:B--2---:R-:W-:Y:S05]  /*7c50*/  @!P0 BRA `(.L_x_158) ;  /* 0xfffffffc00f08947 */ /* 0x004fea000383ffff */
[----:B------:R-:W-:Y:S05]  /*7c60*/  BRA `(.L_x_159) ;  /* 0xffffffc0007c7947 */ /* 0x000fea000383ffff */
.L_x_77:
[----:B------:R-:W-:-:S07]  /*7c70*/  MOV R0, UR7 ;  /* 0x0000000700007c02 */ /* 0x000fce0008000f00 */
.L_x_160:
[----:B-1----:R1:W2:Y:S02]  /*7c80*/  SYNCS.PHASECHK.TRANS64.TRYWAIT P0, [R0+URZ], R3 ;  /* 0x00000003000075a7 */ /* 0x0022a400080011ff */
[----:B--2---:R-:W-:Y:S05]  /*7c90*/  @!P0 NANOSLEEP.SYNCS 0x989680 ;  /* 0x009896800000895d */ /* 0x004fea0003900000 */
[----:B------:R-:W2:Y:S02]  /*7ca0*/  @!P0 SYNCS.PHASECHK.TRANS64 P0, [R0+URZ], R3 ;  /* 0x00000003000085a7 */ /* 0x000ea400080010ff */
[----:B--2---:R-:W-:Y:S05]  /*7cb0*/  @!P0 BRA `(.L_x_160) ;  /* 0xfffffffc00f08947 */ /* 0x004fea000383ffff */
[----:B------:R-:W-:Y:S05]  /*7cc0*/  BRA `(.L_x_161) ;  /* 0xffffffc000887947 */ /* 0x000fea000383ffff */
.L_x_82:
[----:B---3--:R3:W1:Y:S02]  /*7cd0*/  SYNCS.PHASECHK.TRANS64.TRYWAIT P0, [R0+URZ+0x130], R3 ;  /* 0x00013003000075a7 */ /* 0x00866400080011ff */
[----:B-1----:R-:W-:Y:S05]  /*7ce0*/  @!P0 NANOSLEEP.SYNCS 0x989680 ;  /* 0x009896800000895d */ /* 0x002fea0003900000 */
[----:B------:R-:W1:Y:S02]  /*7cf0*/  @!P0 SYNCS.PHASECHK.TRANS64 P0, [R0+URZ+0x130], R3 ;  /* 0x00013003000085a7 */ /* 0x000e6400080010ff */
[----:B-1----:R-:W-:Y:S05]  /*7d00*/  @!P0 BRA `(.L_x_82) ;  /* 0xfffffffc00f08947 */ /* 0x002fea000383ffff */
[----:B------:R-:W-:Y:S05]  /*7d10*/  BRA `(.L_x_162) ;  /* 0xffffffc400847947 */ /* 0x000fea000383ffff */
.L_x_85:
[----:B------:R-:W-:Y:S07]  /*7d20*/  MOV R0, UR6 ;  /* 0x0000000600007c02 */ /* 0x000fee0008000f00 */
.L_x_163:
[----:B-1----:R1:W3:Y:S02]  /*7d30*/  SYNCS.PHASECHK.TRANS64.TRYWAIT P0, [R0+URZ+0x128], R3 ;  /* 0x00012803000075a7 */ /* 0x0022e400080011ff */
[----:B---3--:R-:W-:Y:S05]  /*7d40*/  @!P0 NANOSLEEP.SYNCS 0x989680 ;  /* 0x009896800000895d */ /* 0x008fea0003900000 */
[----:B------:R-:W3:Y:S02]  /*7d50*/  @!P0 SYNCS.PHASECHK.TRANS64 P0, [R0+URZ+0x128], R3 ;  /* 0x00012803000085a7 */ /* 0x000ee400080010ff */
[----:B---3--:R-:W-:Y:S05]  /*7d60*/  @!P0 BRA `(.L_x_163) ;  /* 0xfffffffc00f08947 */ /* 0x008fea000383ffff */
[----:B------:R-:W-:Y:S05]  /*7d70*/  BRA `(.L_x_84) ;  /* 0xffffffc800707947 */ /* 0x000fea000383ffff */
.L_x_88:
[----:B------:R-:W-:Y:S07]  /*7d80*/  MOV R3, UR6 ;  /* 0x0000000600037c02 */ /* 0x000fee0008000f00 */
.L_x_164:
[----:B-1----:R1:W2:Y:S02]  /*7d90*/  SYNCS.PHASECHK.TRANS64.TRYWAIT P2, [R3+URZ+0x118], R26 ;  /* 0x0001181a030075a7 */ /* 0x0022a400080411ff */
[----:B--2---:R-:W-:Y:S05]  /*7da0*/  @!P2 NANOSLEEP.SYNCS 0x989680 ;  /* 0x009896800000a95d */ /* 0x004fea0003900000 */
[----:B------:R-:W2:Y:S02]  /*7db0*/  @!P2 SYNCS.PHASECHK.TRANS64 P2, [R3+URZ+0x118], R26 ;  /* 0x0001181a0300a5a7 */ /* 0x000ea400080410ff */
[----:B--2---:R-:W-:Y:S05]  /*7dc0*/  @!P2 BRA `(.L_x_164) ;  /* 0xfffffffc00f0a947 */ /* 0x004fea000383ffff */
[----:B------:R-:W-:Y:S05]  /*7dd0*/  BRA `(.L_x_165) ;  /* 0xffffffcc00047947 */ /* 0x000fea000383ffff */
.L_x_91:
[----:B--2---:R2:W4:Y:S02]  /*7de0*/  SYNCS.PHASECHK.TRANS64.TRYWAIT P0, [R0+URZ+0x130], R3 ;  /* 0x00013003000075a7 */ /* 0x00452400080011ff */
[----:B----4-:R-:W-:Y:S05]  /*7df0*/  @!P0 NANOSLEEP.SYNCS 0x989680 ;  /* 0x009896800000895d */ /* 0x010fea0003900000 */
[----:B------:R-:W4:Y:S02]  /*7e00*/  @!P0 SYNCS.PHASECHK.TRANS64 P0, [R0+URZ+0x130], R3 ;  /* 0x00013003000085a7 */ /* 0x000f2400080010ff */
[----:B----4-:R-:W-:Y:S05]  /*7e10*/  @!P0 BRA `(.L_x_91) ;  /* 0xfffffffc00f08947 */ /* 0x010fea000383ffff */
[----:B------:R-:W-:Y:S05]  /*7e20*/  BRA `(.L_x_166) ;  /* 0xffffffd000547947 */ /* 0x000fea000383ffff */
.L_x_102:
[----:B-1----:R-:W-:Y:S04]  /*7e30*/  MOV R0, UR43 ;  /* 0x0000002b00007c02 */ /* 0x002fe80008000f00 */
[----:B------:R1:W2:Y:S03]  /*7e40*/  SYNCS.PHASECHK.TRANS64.TRYWAIT P1, [R0+URZ+0x110], R3 ;  /* 0x00011003000075a7 */ /* 0x0002a600080211ff */
[----:B--2---:R-:W-:Y:S05]  /*7e50*/  @!P1 NANOSLEEP.SYNCS 0x989680 ;  /* 0x009896800000995d */ /* 0x004fea0003900000 */
[----:B------:R-:W2:Y:S02]  /*7e60*/  @!P1 SYNCS.PHASECHK.TRANS64 P1, [R0+URZ+0x110], R3 ;  /* 0x00011003000095a7 */ /* 0x000ea400080210ff */
[----:B--2---:R-:W-:Y:S05]  /*7e70*/  @!P1 BRA `(.L_x_102) ;  /* 0xfffffffc00ec9947 */ /* 0x004fea000383ffff */
[----:B------:R-:W-:Y:S05]  /*7e80*/  BRA `(.L_x_101) ;  /* 0xffffffdc00507947 */ /* 0x000fea000383ffff */
.L_x_104:
[----:B------:R1:W1:Y:S02]  /*7e90*/  SYNCS.PHASECHK.TRANS64.TRYWAIT P1, [R156+URZ+0x150], R5 ;  /* 0x000150059c0075a7 */ /* 0x00026400080211ff */
[----:B-1----:R-:W-:Y:S05]  /*7ea0*/  @!P1 NANOSLEEP.SYNCS 0x989680 ;  /* 0x009896800000995d */ /* 0x002fea0003900000 */
[----:B------:R-:W1:Y:S02]  /*7eb0*/  @!P1 SYNCS.PHASECHK.TRANS64 P1, [R156+URZ+0x150], R5 ;  /* 0x000150059c0095a7 */ /* 0x000e6400080210ff */
[----:B-1----:R-:W-:Y:S05]  /*7ec0*/  @!P1 BRA `(.L_x_104) ;  /* 0xfffffffc00f09947 */ /* 0x002fea000383ffff */
[----:B------:R-:W-:Y:S05]  /*7ed0*/  BRA `(.L_x_103) ;  /* 0xffffffdc00947947 */ /* 0x000fea000383ffff */
        .weak           $__internal_0_$__cuda_sm10x_tcgen05_guardrail_trap_col_being_dealloced_not_returned_by_alloc
        .type           $__internal_0_$__cuda_sm10x_tcgen05_guardrail_trap_col_being_dealloced_not_returned_by_alloc,@function
        .size           $__internal_0_$__cuda_sm10x_tcgen05_guardrail_trap_col_being_dealloced_not_returned_by_alloc,($__internal_1_$__cuda_sm10x_tcgen05_guardrail_trap_phase_invalid_during_alloc - $__internal_0_$__cuda_sm10x_tcgen05_guardrail_trap_col_being_dealloced_not_returned_by_alloc)
$__internal_0_$__cuda_sm10x_tcgen05_guardrail_trap_col_being_dealloced_not_returned_by_alloc:
[----:B------:R-:W-:Y:S05]  /*7ee0*/  BPT.TRAP 0x1 ;  /* 0x000000040000795c */ /* 0x000fea0000300000 */
[----:B------:R-:W-:-:S04]  /*7ef0*/  HFMA2 R3, -RZ, RZ, 0, 0 ;  /* 0x00000000ff037431 */ /* 0x000fc800000001ff */
[----:B------:R-:W-:Y:S05]  /*7f00*/  RET.REL.NODEC R2 `(_ZN7cutlass13device_kernelINS_4gemm6kernel13GemmUniversalIN4cute5tupleIJiiiiEEENS1_10collective13CollectiveMmaINS1_35MainloopSm100TmaUmmaWarpSpecializedILi17ELi2ELi4ENS5_IJNS4_1CILi1EEESB_SB_EEEEENS5_IJNSA_ILi128EEENSA_ILi64EEESF_EEENS_12float_e5m2_tENS5_IJlSB_lEEESH_SI_NS4_8TiledMMAINS4_8MMA_AtomIJNS4_10MMA_TraitsINS4_19SM100_MMA_F8F6F4_SSEJSH_SH_fSE_SF_NS4_17integral_constantINS4_4UMMA5MajorELSP_0EEESQ_NSN_INSO_7ScaleInELSR_0EEESS_EEEEEENS4_6LayoutISC_NS5_IJNSA_ILi0EEESW_SW_EEEEENS5_IJNS4_10UnderscoreESZ_SZ_EEEEENS4_13SM90_TMA_LOADENS4_14ComposedLayoutINS4_7SwizzleILi2ELi4ELi3EEENS4_18smem_ptr_flag_bitsILi8EEENSV_INS5_IJNSA_ILi8EEESF_EEENS5_IJSF_SB_EEEEEEEvNS4_8identityES12_S1C_vS1D_EENS_8epilogue10collective18CollectiveEpilogueINS1F_23Sm100TmaWarpSpecializedILi1ELi1ELi64ELb0ELb0EEEJSG_NS5_IJNSV_ISE_SB_EENSV_ISF_SB_EEEEESH_SI_SH_SI_NS1F_6fusion15FusionCallbacksIS1J_NS1N_17LinearCombinationISH_fSH_fLNS_15FloatRoundStyleE2EEESG_S1M_JEEENS4_5SM1004TMEM4LOAD26SM100_TMEM_LOAD_32dp32b64xES12_S1C_NS4_39AutoVectorizingCopyWithAssumedAlignmentILi128EEENS4_14SM90_TMA_STOREES1C_S1Y_S1Y_EEEvvEEEEvNT_6ParamsE) ;  /* 0xffffff80023c7950 */ /* 0x000fea0003c3ffff */
        .weak           $__internal_1_$__cuda_sm10x_tcgen05_guardrail_trap_phase_invalid_during_alloc
        .type           $__internal_1_$__cuda_sm10x_tcgen05_guardrail_trap_phase_invalid_during_alloc,@function
        .size           $__internal_1_$__cuda_sm10x_tcgen05_guardrail_trap_phase_invalid_during_alloc,($__internal_2_$__cuda_sm10x_tcgen05_guardrail_trap_unallocated_columns_being_dealloced - $__internal_1_$__cuda_sm10x_tcgen05_guardrail_trap_phase_invalid_during_alloc)
$__internal_1_$__cuda_sm10x_tcgen05_guardrail_trap_phase_invalid_during_alloc:
[----:B------:R-:W-:Y:S05]  /*7f10*/  BPT.TRAP 0x1 ;  /* 0x000000040000795c */ /* 0x000fea0000300000 */
[----:B------:R-:W-:-:S04]  /*7f20*/  MOV R3, 0x0 ;  /* 0x0000000000037802 */ /* 0x000fc80000000f00 */
[----:B------:R-:W-:Y:S05]  /*7f30*/  RET.REL.NODEC R2 `(_ZN7cutlass13device_kernelINS_4gemm6kernel13GemmUniversalIN4cute5tupleIJiiiiEEENS1_10collective13CollectiveMmaINS1_35MainloopSm100TmaUmmaWarpSpecializedILi17ELi2ELi4ENS5_IJNS4_1CILi1EEESB_SB_EEEEENS5_IJNSA_ILi128EEENSA_ILi64EEESF_EEENS_12float_e5m2_tENS5_IJlSB_lEEESH_SI_NS4_8TiledMMAINS4_8MMA_AtomIJNS4_10MMA_TraitsINS4_19SM100_MMA_F8F6F4_SSEJSH_SH_fSE_SF_NS4_17integral_constantINS4_4UMMA5MajorELSP_0EEESQ_NSN_INSO_7ScaleInELSR_0EEESS_EEEEEENS4_6LayoutISC_NS5_IJNSA_ILi0EEESW_SW_EEEEENS5_IJNS4_10UnderscoreESZ_SZ_EEEEENS4_13SM90_TMA_LOADENS4_14ComposedLayoutINS4_7SwizzleILi2ELi4ELi3EEENS4_18smem_ptr_flag_bitsILi8EEENSV_INS5_IJNSA_ILi8EEESF_EEENS5_IJSF_SB_EEEEEEEvNS4_8identityES12_S1C_vS1D_EENS_8epilogue10collective18CollectiveEpilogueINS1F_23Sm100TmaWarpSpecializedILi1ELi1ELi64ELb0ELb0EEEJSG_NS5_IJNSV_ISE_SB_EENSV_ISF_SB_EEEEESH_SI_SH_SI_NS1F_6fusion15FusionCallbacksIS1J_NS1N_17LinearCombinationISH_fSH_fLNS_15FloatRoundStyleE2EEESG_S1M_JEEENS4_5SM1004TMEM4LOAD26SM100_TMEM_LOAD_32dp32b64xES12_S1C_NS4_39AutoVectorizingCopyWithAssumedAlignmentILi128EEENS4_14SM90_TMA_STOREES1C_S1Y_S1Y_EEEvvEEEEvNT_6ParamsE) ;  /* 0xffffff8002307950 */ /* 0x000fea0003c3ffff */
        .weak           $__internal_2_$__cuda_sm10x_tcgen05_guardrail_trap_unallocated_columns_being_dealloced
        .type           $__internal_2_$__cuda_sm10x_tcgen05_guardrail_trap_unallocated_columns_being_dealloced,@function
        .size           $__internal_2_$__cuda_sm10x_tcgen05_guardrail_trap_unallocated_columns_being_dealloced,(.L_x_168 - $__internal_2_$__cuda_sm10x_tcgen05_guardrail_trap_unallocated_columns_being_dealloced)
$__internal_2_$__cuda_sm10x_tcgen05_guardrail_trap_unallocated_columns_being_dealloced:
[----:B------:R-:W-:Y:S05]  /*7f40*/  BPT.TRAP 0x1 ;  /* 0x000000040000795c */ /* 0x000fea0000300000 */
[----:B------:R-:W-:-:S04]  /*7f50*/  HFMA2 R3, -RZ, RZ, 0, 0 ;  /* 0x00000000ff037431 */ /* 0x000fc800000001ff */
[----:B------:R-:W-:Y:S05]  /*7f60*/  RET.REL.NODEC R2 `(_ZN7cutlass13device_kernelINS_4gemm6kernel13GemmUniversalIN4cute5tupleIJiiiiEEENS1_10collective13CollectiveMmaINS1_35MainloopSm100TmaUmmaWarpSpecializedILi17ELi2ELi4ENS5_IJNS4_1CILi1EEESB_SB_EEEEENS5_IJNSA_ILi128EEENSA_ILi64EEESF_EEENS_12float_e5m2_tENS5_IJlSB_lEEESH_SI_NS4_8TiledMMAINS4_8MMA_AtomIJNS4_10MMA_TraitsINS4_19SM100_MMA_F8F6F4_SSEJSH_SH_fSE_SF_NS4_17integral_constantINS4_4UMMA5MajorELSP_0EEESQ_NSN_INSO_7ScaleInELSR_0EEESS_EEEEEENS4_6LayoutISC_NS5_IJNSA_ILi0EEESW_SW_EEEEENS5_IJNS4_10UnderscoreESZ_SZ_EEEEENS4_13SM90_TMA_LOADENS4_14ComposedLayoutINS4_7SwizzleILi2ELi4ELi3EEENS4_18smem_ptr_flag_bitsILi8EEENSV_INS5_IJNSA_ILi8EEESF_EEENS5_IJSF_SB_EEEEEEEvNS4_8identityES12_S1C_vS1D_EENS_8epilogue10collective18CollectiveEpilogueINS1F_23Sm100TmaWarpSpecializedILi1ELi1ELi64ELb0ELb0EEEJSG_NS5_IJNSV_ISE_SB_EENSV_ISF_SB_EEEEESH_SI_SH_SI_NS1F_6fusion15FusionCallbacksIS1J_NS1N_17LinearCombinationISH_fSH_fLNS_15FloatRoundStyleE2EEESG_S1M_JEEENS4_5SM1004TMEM4LOAD26SM100_TMEM_LOAD_32dp32b64xES12_S1C_NS4_39AutoVectorizingCopyWithAssumedAlignmentILi128EEENS4_14SM90_TMA_STOREES1C_S1Y_S1Y_EEEvvEEEEvNT_6ParamsE) ;  /* 0xffffff8002247950 */ /* 0x000fea0003c3ffff */
.L_x_167:
[----:B------:R-:W-:-:S00]  /*7f70*/  BRA `(.L_x_167) ;  /* 0xfffffffc00fc7947 */ /* 0x000fc0000383ffff */
[----:B------:R-:W-:-:S00]  /*7f80*/  NOP ;  /* 0x0000000000007918 */ /* 0x000fc00000000000 */
[----:B------:R-:W-:-:S00]  /*7f90*/  NOP ;  /* 0x0000000000007918 */ /* 0x000fc00000000000 */
[----:B------:R-:W-:-:S00]  /*7fa0*/  NOP ;  /* 0x0000000000007918 */ /* 0x000fc00000000000 */
[----:B------:R-:W-:-:S00]  /*7fb0*/  NOP ;  /* 0x0000000000007918 */ /* 0x000fc00000000000 */
[----:B------:R-:W-:-:S00]  /*7fc0*/  NOP ;  /* 0x0000000000007918 */ /* 0x000fc00000000000 */
[----:B------:R-:W-:-:S00]  /*7fd0*/  NOP ;  /* 0x0000000000007918 */ /* 0x000fc00000000000 */
[----:B------:R-:W-:-:S00]  /*7fe0*/  NOP ;  /* 0x0000000000007918 */ /* 0x000fc00000000000 */
[----:B------:R-:W-:-:S00]  /*7ff0*/  NOP ;  /* 0x0000000000007918 */ /* 0x000fc00000000000 */
.L_x_168:


//--------------------- .nv.global.init           --------------------------
	.section	.nv.global.init,"aw",@progbits
.nv.global.init:
	.type		$str$27,@object
	.size		$str$27,($str$28 - $str$27)
$str$27:
        /*0000*/ 	.byte	0x28, 0x61, 0x64, 0x64, 0x72, 0x65, 0x73, 0x73, 0x20, 0x26, 0x20, 0x6d, 0x61, 0x73, 0x6b, 0x29
        /*0010*/ 	.byte	0x20, 0x3d, 0x3d, 0x20, 0x30, 0x00
	.type		$str$28,@object
	.size		$str$28,($str$26 - $str$28)
$str$28:
        /*0016*/ 	.byte	0x2f, 0x74, 0x6d, 0x70, 0x2f, 0x63, 0x75, 0x74, 0x6c, 0x61, 0x73, 0x73, 0x5f, 0x73, 0x77, 0x65
        /*0026*/ 	.byte	0x65, 0x70, 0x5f, 0x73, 0x72, 0x63, 0x2f, 0x69, 0x6e, 0x63, 0x6c, 0x75, 0x64, 0x65, 0x2f, 0x63
        /*0036*/ 	.byte	0x75, 0x74, 0x65, 0x2f, 0x70, 0x6f, 0x69, 0x6e, 0x74, 0x65, 0x72, 0x5f, 0x66, 0x6c, 0x61, 0x67
        /*0046*/ 	.byte	0x67, 0x65, 0x64, 0x2e, 0x68, 0x70, 0x70, 0x00
	.type		$str$26,@object
	.size		$str$26,($str$25 - $str$26)
$str$26:
        /*004e*/ 	.byte	0x2f, 0x74, 0x6d, 0x70, 0x2f, 0x63, 0x75, 0x74, 0x6c, 0x61, 0x73, 0x73, 0x5f, 0x73, 0x77, 0x65
        /*005e*/ 	.byte	0x65, 0x70, 0x5f, 0x73, 0x72, 0x63, 0x2f, 0x69, 0x6e, 0x63, 0x6c, 0x75, 0x64, 0x65, 0x2f, 0x63
        /*006e*/ 	.byte	0x75, 0x74, 0x65, 0x2f, 0x61, 0x74, 0x6f, 0x6d, 0x2f, 0x63, 0x6f, 0x70, 0x79, 0x5f, 0x74, 0x72
        /*007e*/ 	.byte	0x61, 0x69, 0x74, 0x73, 0x5f, 0x73, 0x6d, 0x31, 0x30, 0x30, 0x2e, 0x68, 0x70, 0x70, 0x00
	.type		$str$25,@object
	.size		$str$25,(__unnamed_1 - $str$25)
$str$25:
        /*008d*/ 	.byte	0x28, 0x28, 0x75, 0x69, 0x6e, 0x74, 0x33, 0x32, 0x5f, 0x74, 0x28, 0x74, 0x68, 0x72, 0x65, 0x61
        /*009d*/ 	.byte	0x64, 0x49, 0x64, 0x78, 0x2e, 0x78, 0x29, 0x20, 0x2f, 0x20, 0x33, 0x32, 0x29, 0x20, 0x25, 0x20
        /*00ad*/ 	.byte	0x34, 0x29, 0x20, 0x3d, 0x3d, 0x20, 0x28, 0x28, 0x28, 0x74, 0x6d, 0x65, 0x6d, 0x5f, 0x61, 0x64
        /*00bd*/ 	.byte	0x64, 0x72, 0x20, 0x3e, 0x3e, 0x20, 0x31, 0x36, 0x29, 0x20, 0x2f, 0x20, 0x33, 0x32, 0x29, 0x20
        /*00cd*/ 	.byte	0x25, 0x20, 0x34, 0x29, 0x00
	.type		__unnamed_1,@object
	.size		__unnamed_1,(__unnamed_2 - __unnamed_1)
__unnamed_1:
        /*00d2*/ 	.byte	0x61, 0x75, 0x74, 0x6f, 0x20, 0x63, 0x75, 0x74, 0x65, 0x3a, 0x3a, 0x61, 0x73, 0x5f, 0x70, 0x6f
        /* <DEDUP_REMOVED lines=24> */
        /*0262*/ 	.byte	0x43, 0x3c, 0x38, 0x31, 0x39, 0x32, 0x3e, 0x3e, 0x3e, 0x3e, 0x5d, 0x00
	.type		__unnamed_2,@object
	.size		__unnamed_2,(.L_2 - __unnamed_2)
__unnamed_2:
        /* <DEDUP_REMOVED lines=42> */
        /*050e*/ 	.byte	0x3e, 0x3e, 0x3e, 0x3e, 0x5d, 0x00
.L_2:


//--------------------- .nv.shared._ZN7cutlass13device_kernelINS_4gemm6kernel13GemmUniversalIN4cute5tupleIJiiiiEEENS1_10collective13CollectiveMmaINS1_35MainloopSm100TmaUmmaWarpSpecializedILi17ELi2ELi4ENS5_IJNS4_1CILi1EEESB_SB_EEEEENS5_IJNSA_ILi128EEENSA_ILi64EEESF_EEENS_12float_e5m2_tENS5_IJlSB_lEEESH_SI_NS4_8TiledMMAINS4_8MMA_AtomIJNS4_10MMA_TraitsINS4_19SM100_MMA_F8F6F4_SSEJSH_SH_fSE_SF_NS4_17integral_constantINS4_4UMMA5MajorELSP_0EEESQ_NSN_INSO_7ScaleInELSR_0EEESS_EEEEEENS4_6LayoutISC_NS5_IJNSA_ILi0EEESW_SW_EEEEENS5_IJNS4_10UnderscoreESZ_SZ_EEEEENS4_13SM90_TMA_LOADENS4_14ComposedLayoutINS4_7SwizzleILi2ELi4ELi3EEENS4_18smem_ptr_flag_bitsILi8EEENSV_INS5_IJNSA_ILi8EEESF_EEENS5_IJSF_SB_EEEEEEEvNS4_8identityES12_S1C_vS1D_EENS_8epilogue10collective18CollectiveEpilogueINS1F_23Sm100TmaWarpSpecializedILi1ELi1ELi64ELb0ELb0EEEJSG_NS5_IJNSV_ISE_SB_EENSV_ISF_SB_EEEEESH_SI_SH_SI_NS1F_6fusion15FusionCallbacksIS1J_NS1N_17LinearCombinationISH_fSH_fLNS_15FloatRoundStyleE2EEESG_S1M_JEEENS4_5SM1004TMEM4LOAD26SM100_TMEM_LOAD_32dp32b64xES12_S1C_NS4_39AutoVectorizingCopyWithAssumedAlignmentILi128EEENS4_14SM90_TMA_STOREES1C_S1Y_S1Y_EEEvvEEEEvNT_6ParamsE --------------------------
	.section	.nv.shared._ZN7cutlass13device_kernelINS_4gemm6kernel13GemmUniversalIN4cute5tupleIJiiiiEEENS1_10collective13CollectiveMmaINS1_35MainloopSm100TmaUmmaWarpSpecializedILi17ELi2ELi4ENS5_IJNS4_1CILi1EEESB_SB_EEEEENS5_IJNSA_ILi128EEENSA_ILi64EEESF_EEENS_12float_e5m2_tENS5_IJlSB_lEEESH_SI_NS4_8TiledMMAINS4_8MMA_AtomIJNS4_10MMA_TraitsINS4_19SM100_MMA_F8F6F4_SSEJSH_SH_fSE_SF_NS4_17integral_constantINS4_4UMMA5MajorELSP_0EEESQ_NSN_INSO_7ScaleInELSR_0EEESS_EEEEEENS4_6LayoutISC_NS5_IJNSA_ILi0EEESW_SW_EEEEENS5_IJNS4_10UnderscoreESZ_SZ_EEEEENS4_13SM90_TMA_LOADENS4_14ComposedLayoutINS4_7SwizzleILi2ELi4ELi3EEENS4_18smem_ptr_flag_bitsILi8EEENSV_INS5_IJNSA_ILi8EEESF_EEENS5_IJSF_SB_EEEEEEEvNS4_8identityES12_S1C_vS1D_EENS_8epilogue10collective18CollectiveEpilogueINS1F_23Sm100TmaWarpSpecializedILi1ELi1ELi64ELb0ELb0EEEJSG_NS5_IJNSV_ISE_SB_EENSV_ISF_SB_EEEEESH_SI_SH_SI_NS1F_6fusion15FusionCallbacksIS1J_NS1N_17LinearCombinationISH_fSH_fLNS_15FloatRoundStyleE2EEESG_S1M_JEEENS4_5SM1004TMEM4LOAD26SM100_TMEM_LOAD_32dp32b64xES12_S1C_NS4_39AutoVectorizingCopyWithAssumedAlignmentILi128EEENS4_14SM90_TMA_STOREES1C_S1Y_S1Y_EEEvvEEEEvNT_6ParamsE,"aw",@nobits
	.sectionflags	@""
	.align	16
	.zero		1024


//--------------------- .nv.shared.reserved.0     --------------------------
	.section	.nv.shared.reserved.0,"aw",@nobits
	.weak		__nv_reservedSMEM_offset_0_alias
	.size		__nv_reservedSMEM_offset_0_alias, 0, 64
	.other		__nv_reservedSMEM_offset_0_alias,@"STO_CUDA_RESERVED_SHARED STV_DEFAULT"
__nv_reservedSMEM_offset_0_alias:
	.zero		0
.nv.shared.reserved.0:
	.zero		64
	.weak		__nv_reservedSMEM_tcgen05_partition
	.type		__nv_reservedSMEM_tcgen05_partition,@object
	.size		__nv_reservedSMEM_tcgen05_partition,(.L_0 - __nv_reservedSMEM_tcgen05_partition)
__nv_reservedSMEM_tcgen05_partition:
	.zero		32
.L_0:


//--------------------- .nv.global                --------------------------
	.section	.nv.global,"aw",@nobits
.nv.global:
	.type		_ZN40_INTERNAL_0b46090e_4_k_cu_535c1fae_324924cute1_E,@object
	.size		_ZN40_INTERNAL_0b46090e_4_k_cu_535c1fae_324924cute1_E,(_ZN40_INTERNAL_0b46090e_4_k_cu_535c1fae_324924cuda3std3__45__cpo6cbeginE - _ZN40_INTERNAL_0b46090e_4_k_cu_535c1fae_324924cute1_E)
_ZN40_INTERNAL_0b46090e_4_k_cu_535c1fae_324924cute1_E:
	.zero		1
	.type		_ZN40_INTERNAL_0b46090e_4_k_cu_535c1fae_324924cuda3std3__45__cpo6cbeginE,@object
	.size		_ZN40_INTERNAL_0b46090e_4_k_cu_535c1fae_324924cuda3std3__45__cpo6cbeginE,(_ZN40_INTERNAL_0b46090e_4_k_cu_535c1fae_324924cuda3std3__48in_placeE - _ZN40_INTERNAL_0b46090e_4_k_cu_535c1fae_324924cuda3std3__45__cpo6cbeginE)
_ZN40_INTERNAL_0b46090e_4_k_cu_535c1fae_324924cuda3std3__45__cpo6cbeginE:
	.zero		1
	.type		_ZN40_INTERNAL_0b46090e_4_k_cu_535c1fae_324924cuda3std3__48in_placeE,@object
	.size		_ZN40_INTERNAL_0b46090e_4_k_cu_535c1fae_324924cuda3std3__48in_placeE,(_ZN40_INTERNAL_0b46090e_4_k_cu_535c1fae_324924cuda3std6ranges3__45__cpo9iter_moveE - _ZN40_INTERNAL_0b46090e_4_k_cu_535c1fae_324924cuda3std3__48in_placeE)
_ZN40_INTERNAL_0b46090e_4_k_cu_535c1fae_324924cuda3std3__48in_placeE:
	.zero		1
	.type		_ZN40_INTERNAL_0b46090e_4_k_cu_535c1fae_324924cuda3std6ranges3__45__cpo9iter_moveE,@object
	.size		_ZN40_INTERNAL_0b46090e_4_k_cu_535c1fae_324924cuda3std6ranges3__45__cpo9iter_moveE,(_ZN40_INTERNAL_0b46090e_4_k_cu_535c1fae_324924cuda3std3__45__cpo5beginE - _ZN40_INTERNAL_0b46090e_4_k_cu_535c1fae_324924cuda3std6ranges3__45__cpo9iter_moveE)
_ZN40_INTERNAL_0b46090e_4_k_cu_535c1fae_324924cuda3std6ranges3__45__cpo9iter_moveE:
	.zero		1
	.type		_ZN40_INTERNAL_0b46090e_4_k_cu_535c1fae_324924cuda3std3__45__cpo5beginE,@object
	.size		_ZN40_INTERNAL_0b46090e_4_k_cu_535c1fae_324924cuda3std3__45__cpo5beginE,(_ZN40_INTERNAL_0b46090e_4_k_cu_535c1fae_324924cuda3std3__442_GLOBAL__N__0b46090e_4_k_cu_535c1fae_324926ignoreE - _ZN40_INTERNAL_0b46090e_4_k_cu_535c1fae_324924cuda3std3__45__cpo5beginE)
_ZN40_INTERNAL_0b46090e_4_k_cu_535c1fae_324924cuda3std3__45__cpo5beginE:
	.zero		1
	.type		_ZN40_INTERNAL_0b46090e_4_k_cu_535c1fae_324924cuda3std3__442_GLOBAL__N__0b46090e_4_k_cu_535c1fae_324926ignoreE,@object
	.size		_ZN40_INTERNAL_0b46090e_4_k_cu_535c1fae_324924cuda3std3__442_GLOBAL__N__0b46090e_4_k_cu_535c1fae_324926ignoreE,(_ZN40_INTERNAL_0b46090e_4_k_cu_535c1fae_324924cute7productE - _ZN40_INTERNAL_0b46090e_4_k_cu_535c1fae_324924cuda3std3__442_GLOBAL__N__0b46090e_4_k_cu_535c1fae_324926ignoreE)
_ZN40_INTERNAL_0b46090e_4_k_cu_535c1fae_324924cuda3std3__442_GLOBAL__N__0b46090e_4_k_cu_535c1fae_324926ignoreE:
	.zero		1
	.type		_ZN40_INTERNAL_0b46090e_4_k_cu_535c1fae_324924cute7productE,@object
	.size		_ZN40_INTERNAL_0b46090e_4_k_cu_535c1fae_324924cute7productE,(_ZN40_INTERNAL_0b46090e_4_k_cu_535c1fae_324924cuda3std3__45__cpo3endE - _ZN40_INTERNAL_0b46090e_4_k_cu_535c1fae_324924cute7productE)
_ZN40_INTERNAL_0b46090e_4_k_cu_535c1fae_324924cute7productE:
	.zero		1
	.type		_ZN40_INTERNAL_0b46090e_4_k_cu_535c1fae_324924cuda3std3__45__cpo3endE,@object
	.size		_ZN40_INTERNAL_0b46090e_4_k_cu_535c1fae_324924cuda3std3__45__cpo3endE,(_ZN40_INTERNAL_0b46090e_4_k_cu_535c1fae_324924cuda3std3__419piecewise_constructE - _ZN40_INTERNAL_0b46090e_4_k_cu_535c1fae_324924cuda3std3__45__cpo3endE)
_ZN40_INTERNAL_0b46090e_4_k_cu_535c1fae_324924cuda3std3__45__cpo3endE:
	.zero		1
	.type		_ZN40_INTERNAL_0b46090e_4_k_cu_535c1fae_324924cuda3std3__419piecewise_constructE,@object
	.size		_ZN40_INTERNAL_0b46090e_4_k_cu_535c1fae_324924cuda3std3__419piecewise_constructE,(_ZN40_INTERNAL_0b46090e_4_k_cu_535c1fae_324924cuda3std3__45__cpo4cendE - _ZN40_INTERNAL_0b46090e_4_k_cu_535c1fae_324924cuda3std3__419piecewise_constructE)
_ZN40_INTERNAL_0b46090e_4_k_cu_535c1fae_324924cuda3std3__419piecewise_constructE:
	.zero		1
	.type		_ZN40_INTERNAL_0b46090e_4_k_cu_535c1fae_324924cuda3std3__45__cpo4cendE,@object
	.size		_ZN40_INTERNAL_0b46090e_4_k_cu_535c1fae_324924cuda3std3__45__cpo4cendE,(_ZN40_INTERNAL_0b46090e_4_k_cu_535c1fae_324924cuda3std6ranges3__45__cpo4swapE - _ZN40_INTERNAL_0b46090e_4_k_cu_535c1fae_324924cuda3std3__45__cpo4cendE)
_ZN40_INTERNAL_0b46090e_4_k_cu_535c1fae_324924cuda3std3__45__cpo4cendE:
	.zero		1
	.type		_ZN40_INTERNAL_0b46090e_4_k_cu_535c1fae_324924cuda3std6ranges3__45__cpo4swapE,@object
	.size		_ZN40_INTERNAL_0b46090e_4_k_cu_535c1fae_324924cuda3std6ranges3__45__cpo4swapE,(.L_10 - _ZN40_INTERNAL_0b46090e_4_k_cu_535c1fae_324924cuda3std6ranges3__45__cpo4swapE)
_ZN40_INTERNAL_0b46090e_4_k_cu_535c1fae_324924cuda3std6ranges3__45__cpo4swapE:
	.zero		1
.L_10:


//--------------------- .nv.constant0._ZN7cutlass13device_kernelINS_4gemm6kernel13GemmUniversalIN4cute5tupleIJiiiiEEENS1_10collective13CollectiveMmaINS1_35MainloopSm100TmaUmmaWarpSpecializedILi17ELi2ELi4ENS5_IJNS4_1CILi1EEESB_SB_EEEEENS5_IJNSA_ILi128EEENSA_ILi64EEESF_EEENS_12float_e5m2_tENS5_IJlSB_lEEESH_SI_NS4_8TiledMMAINS4_8MMA_AtomIJNS4_10MMA_TraitsINS4_19SM100_MMA_F8F6F4_SSEJSH_SH_fSE_SF_NS4_17integral_constantINS4_4UMMA5MajorELSP_0EEESQ_NSN_INSO_7ScaleInELSR_0EEESS_EEEEEENS4_6LayoutISC_NS5_IJNSA_ILi0EEESW_SW_EEEEENS5_IJNS4_10UnderscoreESZ_SZ_EEEEENS4_13SM90_TMA_LOADENS4_14ComposedLayoutINS4_7SwizzleILi2ELi4ELi3EEENS4_18smem_ptr_flag_bitsILi8EEENSV_INS5_IJNSA_ILi8EEESF_EEENS5_IJSF_SB_EEEEEEEvNS4_8identityES12_S1C_vS1D_EENS_8epilogue10collective18CollectiveEpilogueINS1F_23Sm100TmaWarpSpecializedILi1ELi1ELi64ELb0ELb0EEEJSG_NS5_IJNSV_ISE_SB_EENSV_ISF_SB_EEEEESH_SI_SH_SI_NS1F_6fusion15FusionCallbacksIS1J_NS1N_17LinearCombinationISH_fSH_fLNS_15FloatRoundStyleE2EEESG_S1M_JEEENS4_5SM1004TMEM4LOAD26SM100_TMEM_LOAD_32dp32b64xES12_S1C_NS4_39AutoVectorizingCopyWithAssumedAlignmentILi128EEENS4_14SM90_TMA_STOREES1C_S1Y_S1Y_EEEvvEEEEvNT_6ParamsE --------------------------
	.section	.nv.constant0._ZN7cutlass13device_kernelINS_4gemm6kernel13GemmUniversalIN4cute5tupleIJiiiiEEENS1_10collective13CollectiveMmaINS1_35MainloopSm100TmaUmmaWarpSpecializedILi17ELi2ELi4ENS5_IJNS4_1CILi1EEESB_SB_EEEEENS5_IJNSA_ILi128EEENSA_ILi64EEESF_EEENS_12float_e5m2_tENS5_IJlSB_lEEESH_SI_NS4_8TiledMMAINS4_8MMA_AtomIJNS4_10MMA_TraitsINS4_19SM100_MMA_F8F6F4_SSEJSH_SH_fSE_SF_NS4_17integral_constantINS4_4UMMA5MajorELSP_0EEESQ_NSN_INSO_7ScaleInELSR_0EEESS_EEEEEENS4_6LayoutISC_NS5_IJNSA_ILi0EEESW_SW_EEEEENS5_IJNS4_10UnderscoreESZ_SZ_EEEEENS4_13SM90_TMA_LOADENS4_14ComposedLayoutINS4_7SwizzleILi2ELi4ELi3EEENS4_18smem_ptr_flag_bitsILi8EEENSV_INS5_IJNSA_ILi8EEESF_EEENS5_IJSF_SB_EEEEEEEvNS4_8identityES12_S1C_vS1D_EENS_8epilogue10collective18CollectiveEpilogueINS1F_23Sm100TmaWarpSpecializedILi1ELi1ELi64ELb0ELb0EEEJSG_NS5_IJNSV_ISE_SB_EENSV_ISF_SB_EEEEESH_SI_SH_SI_NS1F_6fusion15FusionCallbacksIS1J_NS1N_17LinearCombinationISH_fSH_fLNS_15FloatRoundStyleE2EEESG_S1M_JEEENS4_5SM1004TMEM4LOAD26SM100_TMEM_LOAD_32dp32b64xES12_S1C_NS4_39AutoVectorizingCopyWithAssumedAlignmentILi128EEENS4_14SM90_TMA_STOREES1C_S1Y_S1Y_EEEvvEEEEvNT_6ParamsE,"a",@progbits
	.sectionflags	@""
	.align	4
.nv.constant0._ZN7cutlass13device_kernelINS_4gemm6kernel13GemmUniversalIN4cute5tupleIJiiiiEEENS1_10collective13CollectiveMmaINS1_35MainloopSm100TmaUmmaWarpSpecializedILi17ELi2ELi4ENS5_IJNS4_1CILi1EEESB_SB_EEEEENS5_IJNSA_ILi128EEENSA_ILi64EEESF_EEENS_12float_e5m2_tENS5_IJlSB_lEEESH_SI_NS4_8TiledMMAINS4_8MMA_AtomIJNS4_10MMA_TraitsINS4_19SM100_MMA_F8F6F4_SSEJSH_SH_fSE_SF_NS4_17integral_constantINS4_4UMMA5MajorELSP_0EEESQ_NSN_INSO_7ScaleInELSR_0EEESS_EEEEEENS4_6LayoutISC_NS5_IJNSA_ILi0EEESW_SW_EEEEENS5_IJNS4_10UnderscoreESZ_SZ_EEEEENS4_13SM90_TMA_LOADENS4_14ComposedLayoutINS4_7SwizzleILi2ELi4ELi3EEENS4_18smem_ptr_flag_bitsILi8EEENSV_INS5_IJNSA_ILi8EEESF_EEENS5_IJSF_SB_EEEEEEEvNS4_8identityES12_S1C_vS1D_EENS_8epilogue10collective18CollectiveEpilogueINS1F_23Sm100TmaWarpSpecializedILi1ELi1ELi64ELb0ELb0EEEJSG_NS5_IJNSV_ISE_SB_EENSV_ISF_SB_EEEEESH_SI_SH_SI_NS1F_6fusion15FusionCallbacksIS1J_NS1N_17LinearCombinationISH_fSH_fLNS_15FloatRoundStyleE2EEESG_S1M_JEEENS4_5SM1004TMEM4LOAD26SM100_TMEM_LOAD_32dp32b64xES12_S1C_NS4_39AutoVectorizingCopyWithAssumedAlignmentILi128EEENS4_14SM90_TMA_STOREES1C_S1Y_S1Y_EEEvvEEEEvNT_6ParamsE:
	.zero		2944


//--------------------- SYMBOLS --------------------------

	.type		.nv.reservedSmem.offset0,@object
	.size		.nv.reservedSmem.offset0,0x4
	.type		.nv.reservedSmem.cap,@object
	.size		.nv.reservedSmem.cap,0x4
	.type		__assertfail,@function
